def matmul_kernel(
    a_ptr,
    b_ptr,
    c_ptr,
    M,
    N,
    K,
    stride_am,
    stride_ak,
    stride_bk,
    stride_bn,
    stride_cm,
    stride_cn,
    BLOCK_M: tl.constexpr,
    BLOCK_N: tl.constexpr,
    BLOCK_K: tl.constexpr,
    GROUP_M: tl.constexpr,
):
    pid = tl.program_id(axis=0)
    num_pid_m = tl.cdiv(M, BLOCK_M)
    num_pid_n = tl.cdiv(N, BLOCK_N)
    num_pid_in_group = GROUP_M * num_pid_n
    group_id = pid // num_pid_in_group
    first_pid_m = group_id * GROUP_M
    group_size_m = min(num_pid_m - first_pid_m, GROUP_M)
    pid_m = first_pid_m + ((pid % num_pid_in_group) % group_size_m)
    pid_n = (pid % num_pid_in_group) // group_size_m

    offs_am = (pid_m * BLOCK_M + tl.arange(0, BLOCK_M)) % M
    offs_bn = (pid_n * BLOCK_N + tl.arange(0, BLOCK_N)) % N
    offs_k = tl.arange(0, BLOCK_K)
    a_ptrs = a_ptr + offs_am[:, None] * stride_am + offs_k[None, :] * stride_ak
    b_ptrs = b_ptr + offs_k[:, None] * stride_bk + offs_bn[None, :] * stride_bn

    acc = tl.zeros((BLOCK_M, BLOCK_N), dtype=tl.float32)
    for kk in range(0, tl.cdiv(K, BLOCK_K)):
        a = tl.load(a_ptrs, mask=offs_k[None, :] < K - kk * BLOCK_K, other=0.0)
        b = tl.load(b_ptrs, mask=offs_k[:, None] < K - kk * BLOCK_K, other=0.0)
        acc = tl.dot(a, b, acc)
        a_ptrs += BLOCK_K * stride_ak
        b_ptrs += BLOCK_K * stride_bk

    c = acc.to(c_ptr.dtype.element_ty)
    offs_cm = pid_m * BLOCK_M + tl.arange(0, BLOCK_M)
    offs_cn = pid_n * BLOCK_N + tl.arange(0, BLOCK_N)
    c_ptrs = c_ptr + offs_cm[:, None] * stride_cm + offs_cn[None, :] * stride_cn
    mask = (offs_cm[:, None] < M) & (offs_cn[None, :] < N)
    tl.store(c_ptrs, c, mask=mask)

# config = {"BLOCK_K": 64, "BLOCK_M": 64, "BLOCK_N": 128, "GROUP_M": 8, "arch": "sm_100", "dtype": "fp16", "num_ctas": 2, "num_stages": 3, "num_warps": 4}
# arch = sm_100


// ===== COMPILED SASS (sm_100a) =====

	.target	sm_100a

	.elftype	@"ET_EXEC"


//--------------------- .note.nv.tkinfo           --------------------------
	.section	.note.nv.tkinfo,"",@"SHT_NOTE"
	.sectionflags	@"SHF_NOTE_NV_TKINFO"
	.tkinfo
        /*0018*/ 	.word	0x00000081
        /*0030*/ 	.string	""
        /*0030*/ 	.string	"ptxas-blackwell"
        /*0030*/ 	.string	"Cuda compilation tools, release 12.9, V12.9.86"
        /*0030*/ 	.string	"Build cuda_12.9.r12.9/compiler.36037853_0"
        /*0030*/ 	.string	"-v  -suppress-debug-info  -lineinfo  -arch sm_100a "



//--------------------- .note.nv.cuver            --------------------------
	.section	.note.nv.cuver,"",@"SHT_NOTE"
	.sectionflags	@"SHF_NOTE_NV_CUVER"
        /*0018*/ 	.short	0x0001
        /*001a*/ 	.short	0x0064
        /*001c*/ 	.short	0x0001
        /*001e*/ 	.short	0x0000
        /*0020*/ 	.short	0x0001
        /*0022*/ 	.short	0x0000


//--------------------- .nv.info                  --------------------------
	.section	.nv.info,"",@"SHT_CUDA_INFO"
	.align	4


	//----- nvinfo : EIATTR_REGCOUNT
	.align		4
        /*0000*/ 	.byte	0x04, 0x2f
        /*0002*/ 	.short	(.L_4 - .L_3)
	.align		4
.L_3:
        /*0004*/ 	.word	index@(matmul_kernel)
        /*0008*/ 	.word	0x000000fe


	//----- nvinfo : EIATTR_FRAME_SIZE
	.align		4
.L_4:
        /*000c*/ 	.byte	0x04, 0x11
        /*000e*/ 	.short	(.L_6 - .L_5)
	.align		4
.L_5:
        /*0010*/ 	.word	index@($__internal_2_$__cuda_sm10x_tcgen05_guardrail_trap_unallocated_columns_being_dealloced)
        /*0014*/ 	.word	0x00000000


	//----- nvinfo : EIATTR_FRAME_SIZE
	.align		4
.L_6:
        /*0018*/ 	.byte	0x04, 0x11
        /*001a*/ 	.short	(.L_8 - .L_7)
	.align		4
.L_7:
        /*001c*/ 	.word	index@($__internal_1_$__cuda_sm10x_tcgen05_guardrail_trap_phase_invalid_during_alloc)
        /*0020*/ 	.word	0x00000000


	//----- nvinfo : EIATTR_FRAME_SIZE
	.align		4
.L_8:
        /*0024*/ 	.byte	0x04, 0x11
        /*0026*/ 	.short	(.L_10 - .L_9)
	.align		4
.L_9:
        /*0028*/ 	.word	index@($__internal_0_$__cuda_sm10x_tcgen05_guardrail_trap_col_being_dealloced_not_returned_by_alloc)
        /*002c*/ 	.word	0x00000000


	//----- nvinfo : EIATTR_FRAME_SIZE
	.align		4
.L_10:
        /*0030*/ 	.byte	0x04, 0x11
        /*0032*/ 	.short	(.L_12 - .L_11)
	.align		4
.L_11:
        /*0034*/ 	.word	index@(matmul_kernel)
        /*0038*/ 	.word	0x00000000


	//----- nvinfo : EIATTR_MIN_STACK_SIZE
	.align		4
.L_12:
        /*003c*/ 	.byte	0x04, 0x12
        /*003e*/ 	.short	(.L_14 - .L_13)
	.align		4
.L_13:
        /*0040*/ 	.word	index@(matmul_kernel)
        /*0044*/ 	.word	0x00000000
.L_14:


//--------------------- .nv.info.matmul_kernel    --------------------------
	.section	.nv.info.matmul_kernel,"",@"SHT_CUDA_INFO"
	.sectionflags	@""
	.align	4


	//----- nvinfo : EIATTR_CUDA_API_VERSION
	.align		4
        /*0000*/ 	.byte	0x04, 0x37
        /*0002*/ 	.short	(.L_16 - .L_15)
.L_15:
        /*0004*/ 	.word	0x00000081


	//----- nvinfo : EIATTR_KPARAM_INFO
	.align		4
.L_16:
        /*0008*/ 	.byte	0x04, 0x17
        /*000a*/ 	.short	(.L_18 - .L_17)
.L_17:
        /*000c*/ 	.word	0x00000000
        /*0010*/ 	.short	0x000d
        /*0012*/ 	.short	0x0048
        /*0014*/ 	.byte	0x00, 0xf4, 0x21, 0x00


	//----- nvinfo : EIATTR_KPARAM_INFO
	.align		4
.L_18:
        /*0018*/ 	.byte	0x04, 0x17
        /*001a*/ 	.short	(.L_20 - .L_19)
.L_19:
        /*001c*/ 	.word	0x00000000
        /*0020*/ 	.short	0x000c
        /*0022*/ 	.short	0x0040
        /*0024*/ 	.byte	0x00, 0xf4, 0x21, 0x00


	//----- nvinfo : EIATTR_KPARAM_INFO
	.align		4
.L_20:
        /*0028*/ 	.byte	0x04, 0x17
        /*002a*/ 	.short	(.L_22 - .L_21)
.L_21:
        /*002c*/ 	.word	0x00000000
        /*0030*/ 	.short	0x000b
        /*0032*/ 	.short	0x0038
        /*0034*/ 	.byte	0x00, 0xf0, 0x11, 0x00


	//----- nvinfo : EIATTR_KPARAM_INFO
	.align		4
.L_22:
        /*0038*/ 	.byte	0x04, 0x17
        /*003a*/ 	.short	(.L_24 - .L_23)
.L_23:
        /*003c*/ 	.word	0x00000000
        /*0040*/ 	.short	0x000a
        /*0042*/ 	.short	0x0034
        /*0044*/ 	.byte	0x00, 0xf0, 0x11, 0x00


	//----- nvinfo : EIATTR_KPARAM_INFO
	.align		4
.L_24:
        /*0048*/ 	.byte	0x04, 0x17
        /*004a*/ 	.short	(.L_26 - .L_25)
.L_25:
        /*004c*/ 	.word	0x00000000
        /*0050*/ 	.short	0x0009
        /*0052*/ 	.short	0x0030
        /*0054*/ 	.byte	0x00, 0xf0, 0x11, 0x00


	//----- nvinfo : EIATTR_KPARAM_INFO
	.align		4
.L_26:
        /*0058*/ 	.byte	0x04, 0x17
        /*005a*/ 	.short	(.L_28 - .L_27)
.L_27:
        /*005c*/ 	.word	0x00000000
        /*0060*/ 	.short	0x0008
        /*0062*/ 	.short	0x002c
        /*0064*/ 	.byte	0x00, 0xf0, 0x11, 0x00


	//----- nvinfo : EIATTR_KPARAM_INFO
	.align		4
.L_28:
        /*0068*/ 	.byte	0x04, 0x17
        /*006a*/ 	.short	(.L_30 - .L_29)
.L_29:
        /*006c*/ 	.word	0x00000000
        /*0070*/ 	.short	0x0007
        /*0072*/ 	.short	0x0028
        /*0074*/ 	.byte	0x00, 0xf0, 0x11, 0x00


	//----- nvinfo : EIATTR_KPARAM_INFO
	.align		4
.L_30:
        /*0078*/ 	.byte	0x04, 0x17
        /*007a*/ 	.short	(.L_32 - .L_31)
.L_31:
        /*007c*/ 	.word	0x00000000
        /*0080*/ 	.short	0x0006
        /*0082*/ 	.short	0x0024
        /*0084*/ 	.byte	0x00, 0xf0, 0x11, 0x00


	//----- nvinfo : EIATTR_KPARAM_INFO
	.align		4
.L_32:
        /*0088*/ 	.byte	0x04, 0x17
        /*008a*/ 	.short	(.L_34 - .L_33)
.L_33:
        /*008c*/ 	.word	0x00000000
        /*0090*/ 	.short	0x0005
        /*0092*/ 	.short	0x0020
        /*0094*/ 	.byte	0x00, 0xf0, 0x11, 0x00


	//----- nvinfo : EIATTR_KPARAM_INFO
	.align		4
.L_34:
        /*0098*/ 	.byte	0x04, 0x17
        /*009a*/ 	.short	(.L_36 - .L_35)
.L_35:
        /*009c*/ 	.word	0x00000000
        /*00a0*/ 	.short	0x0004
        /*00a2*/ 	.short	0x001c
        /*00a4*/ 	.byte	0x00, 0xf0, 0x11, 0x00


	//----- nvinfo : EIATTR_KPARAM_INFO
	.align		4
.L_36:
        /*00a8*/ 	.byte	0x04, 0x17
        /*00aa*/ 	.short	(.L_38 - .L_37)
.L_37:
        /*00ac*/ 	.word	0x00000000
        /*00b0*/ 	.short	0x0003
        /*00b2*/ 	.short	0x0018
        /*00b4*/ 	.byte	0x00, 0xf0, 0x11, 0x00


	//----- nvinfo : EIATTR_KPARAM_INFO
	.align		4
.L_38:
        /*00b8*/ 	.byte	0x04, 0x17
        /*00ba*/ 	.short	(.L_40 - .L_39)
.L_39:
        /*00bc*/ 	.word	0x00000000
        /*00c0*/ 	.short	0x0002
        /*00c2*/ 	.short	0x0010
        /*00c4*/ 	.byte	0x00, 0xf4, 0x21, 0x00


	//----- nvinfo : EIATTR_KPARAM_INFO
	.align		4
.L_40:
        /*00c8*/ 	.byte	0x04, 0x17
        /*00ca*/ 	.short	(.L_42 - .L_41)
.L_41:
        /*00cc*/ 	.word	0x00000000
        /*00d0*/ 	.short	0x0001
        /*00d2*/ 	.short	0x0008
        /*00d4*/ 	.byte	0x00, 0xf4, 0x21, 0x00


	//----- nvinfo : EIATTR_KPARAM_INFO
	.align		4
.L_42:
        /*00d8*/ 	.byte	0x04, 0x17
        /*00da*/ 	.short	(.L_44 - .L_43)
.L_43:
        /*00dc*/ 	.word	0x00000000
        /*00e0*/ 	.short	0x0000
        /*00e2*/ 	.short	0x0000
        /*00e4*/ 	.byte	0x00, 0xf4, 0x21, 0x00


	//----- nvinfo : EIATTR_EXPLICIT_CLUSTER
	.align		4
.L_44:
        /*00e8*/ 	.byte	0x01, 0x3e
	.zero		2


	//----- nvinfo : EIATTR_CTA_PER_CLUSTER
	.align		4
        /*00ec*/ 	.byte	0x04, 0x3d
        /*00ee*/ 	.short	(.L_46 - .L_45)
.L_45:
        /*00f0*/ 	.word	0x00000002
        /*00f4*/ 	.word	0x00000001
        /*00f8*/ 	.word	0x00000001


	//----- nvinfo : EIATTR_AT_ENTRY_FRAGMENTS
	.align		4
.L_46:
        /*00fc*/ 	.byte	0x04, 0x4f
        /*00fe*/ 	.short	(.L_48 - .L_47)


	//   ....[0]....
.L_47:
        /*0100*/ 	.word	0x00000004


	//----- nvinfo : EIATTR_RESERVED_SMEM_USED
	.align		4
.L_48:
        /*0104*/ 	.byte	0x01, 0x41
	.zero		2


	//----- nvinfo : EIATTR_SPARSE_MMA_MASK
	.align		4
        /*0108*/ 	.byte	0x03, 0x50
        /*010a*/ 	.short	0x0000


	//----- nvinfo : EIATTR_TCGEN05_1CTA_USED
	.align		4
        /*010c*/ 	.byte	0x01, 0x51
	.zero		2


	//----- nvinfo : EIATTR_MAXREG_COUNT
	.align		4
        /*0110*/ 	.byte	0x03, 0x1b
        /*0112*/ 	.short	0x00ff


	//----- nvinfo : EIATTR_NUM_BARRIERS
	.align		4
        /*0114*/ 	.byte	0x02, 0x4c
        /*0116*/ 	.byte	0x01
	.zero		1


	//----- nvinfo : EIATTR_INT_WARP_WIDE_INSTR_OFFSETS
	.align		4
        /*0118*/ 	.byte	0x04, 0x31
        /*011a*/ 	.short	(.L_50 - .L_49)


	//   ....[0]....
.L_49:
        /*011c*/ 	.word	0x000025d0


	//   ....[1]....
        /*0120*/ 	.word	0x000025e0


	//   ....[2]....
        /*0124*/ 	.word	0x00003ee0


	//   ....[3]....
        /*0128*/ 	.word	0x000073d0


	//   ....[4]....
        /*012c*/ 	.word	0x00007420


	//----- nvinfo : EIATTR_COOP_GROUP_MASK_REGIDS
	.align		4
.L_50:
        /*0130*/ 	.byte	0x04, 0x29
        /*0132*/ 	.short	(.L_52 - .L_51)


	//   ....[0]....
.L_51:
        /*0134*/ 	.word	0xffffffff


	//   ....[1]....
        /*0138*/ 	.word	0xffffffff


	//   ....[2]....
        /*013c*/ 	.word	0xffffffff


	//   ....[3]....
        /*0140*/ 	.word	0xffffffff


	//----- nvinfo : EIATTR_COOP_GROUP_INSTR_OFFSETS
	.align		4
.L_52:
        /*0144*/ 	.byte	0x04, 0x28
        /*0146*/ 	.short	(.L_54 - .L_53)


	//   ....[0]....
.L_53:
        /*0148*/ 	.word	0x00000070


	//   ....[1]....
        /*014c*/ 	.word	0x00000330


	//   ....[2]....
        /*0150*/ 	.word	0x00007260


	//   ....[3]....
        /*0154*/ 	.word	0x000074d0


	//----- nvinfo : EIATTR_VRC_CTA_INIT_COUNT
	.align		4
.L_54:
        /*0158*/ 	.byte	0x02, 0x4a
        /*015a*/ 	.byte	0x80
	.zero		1


	//----- nvinfo : EIATTR_MBARRIER_INSTR_OFFSETS
	.align		4
        /*015c*/ 	.byte	0x04, 0x39
        /*015e*/ 	.short	(.L_56 - .L_55)


	//   ....[0]....
.L_55:
        /*0160*/ 	.word	0x00002700
        /*0164*/ 	.word	0x000000ff
        /*0168*/ 	.word	0x00000000
        /*016c*/ 	.short	0x0100
        /*016e*/ 	.byte	0x0b
	.zero		1


	//   ....[1]....
        /*0170*/ 	.word	0x00003f20
        /*0174*/ 	.word	0x000000ff
        /*0178*/ 	.word	0x00008008
        /*017c*/ 	.short	0x0100
        /*017e*/ 	.byte	0x09
	.zero		1


	//   ....[2]....
        /*0180*/ 	.word	0x00004f50
        /*0184*/ 	.word	0x000000ff
        /*0188*/ 	.word	0x00000000
        /*018c*/ 	.short	0x010a
        /*018e*/ 	.byte	0x0b
	.zero		1


	//   ....[3]....
        /*0190*/ 	.word	0x000063f0
        /*0194*/ 	.word	0x000000ff
        /*0198*/ 	.word	0x00000000
        /*019c*/ 	.short	0x010a
        /*019e*/ 	.byte	0x0b
	.zero		1


	//   ....[4]....
        /*01a0*/ 	.word	0x000064e0
        /*01a4*/ 	.word	0x000000ff
        /*01a8*/ 	.word	0x00008000
        /*01ac*/ 	.short	0x0108
        /*01ae*/ 	.byte	0x09
	.zero		1


	//   ....[5]....
        /*01b0*/ 	.word	0x00006590
        /*01b4*/ 	.word	0x000000ff
        /*01b8*/ 	.word	0x00008008
        /*01bc*/ 	.short	0x0108
        /*01be*/ 	.byte	0x09
	.zero		1


	//   ....[6]....
        /*01c0*/ 	.word	0x000074f0
        /*01c4*/ 	.word	0x000000ff
        /*01c8*/ 	.word	0x00000000
        /*01cc*/ 	.short	0x010a
        /*01ce*/ 	.byte	0x0b
	.zero		1


	//   ....[7]....
        /*01d0*/ 	.word	0x00007520
        /*01d4*/ 	.word	0x000000ff
        /*01d8*/ 	.word	0x00000000
        /*01dc*/ 	.short	0x010a
        /*01de*/ 	.byte	0x0b
	.zero		1


	//----- nvinfo : EIATTR_NUM_MBARRIERS
	.align		4
.L_56:
        /*01e0*/ 	.byte	0x03, 0x38
        /*01e2*/ 	.short	0x0002


	//----- nvinfo : EIATTR_EXIT_INSTR_OFFSETS
	.align		4
        /*01e4*/ 	.byte	0x04, 0x1c
        /*01e6*/ 	.short	(.L_58 - .L_57)


	//   ....[0]....
.L_57:
        /*01e8*/ 	.word	0x000074e0


	//----- nvinfo : EIATTR_REQNTID
	.align		4
.L_58:
        /*01ec*/ 	.byte	0x04, 0x10
        /*01ee*/ 	.short	(.L_60 - .L_59)
.L_59:
        /*01f0*/ 	.word	0x00000080
        /*01f4*/ 	.word	0x00000001
        /*01f8*/ 	.word	0x00000001


	//----- nvinfo : EIATTR_CRS_STACK_SIZE
	.align		4
.L_60:
        /*01fc*/ 	.byte	0x04, 0x1e
        /*01fe*/ 	.short	(.L_62 - .L_61)
.L_61:
        /*0200*/ 	.word	0x00000000


	//----- nvinfo : EIATTR_CBANK_PARAM_SIZE
	.align		4
.L_62:
        /*0204*/ 	.byte	0x03, 0x19
        /*0206*/ 	.short	0x0050


	//----- nvinfo : EIATTR_PARAM_CBANK
	.align		4
        /*0208*/ 	.byte	0x04, 0x0a
        /*020a*/ 	.short	(.L_64 - .L_63)
	.align		4
.L_63:
        /*020c*/ 	.word	index@(.nv.constant0.matmul_kernel)
        /*0210*/ 	.short	0x0380
        /*0212*/ 	.short	0x0050


	//----- nvinfo : EIATTR_SW_WAR
	.align		4
.L_64:
        /*0214*/ 	.byte	0x04, 0x36
        /*0216*/ 	.short	(.L_66 - .L_65)
.L_65:
        /*0218*/ 	.word	0x00000008
.L_66:


//--------------------- .nv.compat                --------------------------
	.section	.nv.compat,"",@"SHT_CUDA_COMPAT_INFO"
	.align	4
        /*0000*/ 	.byte	0x02, 0x02, 0x02, 0x00, 0x02, 0x05, 0x05, 0x00, 0x02, 0x03, 0x00, 0x00, 0x02, 0x06, 0x01, 0x00


//--------------------- .nv.callgraph             --------------------------
	.section	.nv.callgraph,"",@"SHT_CUDA_CALLGRAPH"
	.align	4
	.sectionentsize	8
	.align		4
        /*0000*/ 	.word	0x00000000
	.align		4
        /*0004*/ 	.word	0xffffffff
	.align		4
        /*0008*/ 	.word	0x00000000
	.align		4
        /*000c*/ 	.word	0xfffffffe
	.align		4
        /*0010*/ 	.word	0x00000000
	.align		4
        /*0014*/ 	.word	0xfffffffd
	.align		4
        /*0018*/ 	.word	0x00000000
	.align		4
        /*001c*/ 	.word	0xfffffffc


//--------------------- .text.matmul_kernel       --------------------------
	.section	.text.matmul_kernel,"ax",@progbits
	.align	128
        .global         matmul_kernel
        .type           matmul_kernel,@function
        .size           matmul_kernel,(.L_x_20 - matmul_kernel)
        .other          matmul_kernel,@"STO_CUDA_ENTRY STV_DEFAULT"
matmul_kernel:
.text.matmul_kernel:
[----:B------:R-:W0:Y:S01]  /*0000*/  LDC R1, c[0x0][0x37c] ;  /* 0x0000df00ff017b82 */ /* 0x000e220000000800 */
[----:B------:R-:W1:Y:S01]  /*0010*/  S2R R97, SR_TID.X ;  /* 0x0000000000617919 */ /* 0x000e620000002100 */
[----:B------:R-:W2:Y:S01]  /*0020*/  LDCU.64 UR20, c[0x0][0x358] ;  /* 0x00006b00ff1477ac */ /* 0x000ea20008000a00 */
[----:B-1----:R-:W-:-:S13]  /*0030*/  ISETP.GE.U32.AND P0, PT, R97, 0x20, PT ;  /* 0x000000206100780c */ /* 0x002fda0003f06070 */
[----:B------:R-:W-:Y:S02]  /*0040*/  VOTEU.ANY UP0, P0 ;  /* 0x0000000000ff7886 */ /* 0x000fe40000000100 */
[----:B0-2---:R-:W-:Y:S05]  /*0050*/  BRA.U UP0, `(.L_x_0) ;  /* 0x0000000100b87547 */ /* 0x005fea000b800000 */
[----:B------:R-:W0:Y:S01]  /*0060*/  S2UR UR6, SR_CgaCtaId ;  /* 0x00000000000679c3 */ /* 0x000e220000008800 */
[----:B------:R-:W-:Y:S01]  /*0070*/  NOP ;  /* 0x0000000000007918 */ /* 0x000fe20000000000 */
[----:B------:R-:W-:Y:S02]  /*0080*/  UMOV UR4, 0x40 ;  /* 0x0000004000047882 */ /* 0x000fe40000000000 */
[----:B0-----:R-:W-:-:S09]  /*0090*/  ULEA UR4, UR6, UR4, 0x18 ;  /* 0x0000000406047291 */ /* 0x001fd2000f8ec0ff */
[----:B------:R-:W0:Y:S01]  /*00a0*/  LDS.U8 R0, [UR4] ;  /* 0x00000004ff007984 */ /* 0x000e220008000000 */
[----:B------:R-:W-:Y:S02]  /*00b0*/  UMOV UR4, 0x400 ;  /* 0x0000040000047882 */ /* 0x000fe40000000000 */
[----:B------:R-:W-:Y:S01]  /*00c0*/  ULEA UR4, UR6, UR4, 0x18 ;  /* 0x0000000406047291 */ /* 0x000fe2000f8ec0ff */
[----:B0-----:R-:W-:-:S13]  /*00d0*/  ISETP.NE.AND P0, PT, R0, RZ, PT ;  /* 0x000000ff0000720c */ /* 0x001fda0003f05270 */
[----:B------:R-:W-:Y:S05]  /*00e0*/  @P0 BRA `(.L_x_1) ;  /* 0x00000000007c0947 */ /* 0x000fea0003800000 */
[----:B------:R-:W-:-:S13]  /*00f0*/  ELECT P0, URZ, PT ;  /* 0x0000000000ff782f */ /* 0x000fda0003800000 */
[----:B------:R-:W-:Y:S05]  /*0100*/  @!P0 BRA `(.L_x_2) ;  /* 0x0000000000848947 */ /* 0x000fea0003800000 */
[----:B------:R-:W-:Y:S01]  /*0110*/  UMOV UR5, 0x2 ;  /* 0x0000000200057882 */ /* 0x000fe20000000000 */
[----:B------:R-:W-:Y:S02]  /*0120*/  IMAD.MOV.U32 R4, RZ, RZ, 0x1 ;  /* 0x00000001ff047424 */ /* 0x000fe400078e00ff */
[----:B------:R-:W-:Y:S02]  /*0130*/  IMAD.MOV.U32 R5, RZ, RZ, 0x3 ;  /* 0x00000003ff057424 */ /* 0x000fe400078e00ff */
[----:B------:R-:W-:Y:S04]  /*0140*/  DEPBAR.LE SB0, 0x36 ;  /* 0x00008d800000791a */ /* 0x000fe80000000000 */
[----:B------:R-:W0:Y:S02]  /*0150*/  UTCATOMSWS.FIND_AND_SET.ALIGN UP1, UR5, UR5 ;  /* 0x00000005000575e3 */ /* 0x000e240008020800 */
[----:B0-----:R-:W-:-:S04]  /*0160*/  PLOP3.LUT P0, PT, PT, PT, UP1, 0x80, 0x8 ;  /* 0x000000000008781c */ /* 0x001fc80003f0f018 */
[----:B------:R-:W-:-:S04]  /*0170*/  SEL R0, RZ, 0xffffffff, !P0 ;  /* 0xffffffffff007807 */ /* 0x000fc80004000000 */
[----:B------:R-:W-:Y:S01]  /*0180*/  ISETP.NE.AND P0, PT, R0, RZ, PT ;  /* 0x000000ff0000720c */ /* 0x000fe20003f05270 */
[----:B------:R-:W-:-:S12]  /*0190*/  IMAD.U32 R0, RZ, RZ, UR5 ;  /* 0x00000005ff007e24 */ /* 0x000fd8000f8e00ff */
[----:B------:R-:W-:Y:S05]  /*01a0*/  @P0 BRA `(.L_x_3) ;  /* 0x0000000000240947 */ /* 0x000fea0003800000 */
.L_x_4:
[----:B------:R-:W-:Y:S05]  /*01b0*/  NANOSLEEP 0x64 ;  /* 0x000000640000795d */ /* 0x000fea0003800000 */
[----:B------:R-:W-:-:S05]  /*01c0*/  UMOV UR5, 0x2 ;  /* 0x0000000200057882 */ /* 0x000fca0000000000 */
[----:B------:R-:W-:Y:S04]  /*01d0*/  DEPBAR.LE SB0, 0x36 ;  /* 0x00008d800000791a */ /* 0x000fe80000000000 */
[----:B------:R-:W0:Y:S02]  /*01e0*/  UTCATOMSWS.FIND_AND_SET.ALIGN UP1, UR5, UR5 ;  /* 0x00000005000575e3 */ /* 0x000e240008020800 */
[----:B0-----:R-:W-:-:S04]  /*01f0*/  PLOP3.LUT P0, PT, PT, PT, UP1, 0x80, 0x8 ;  /* 0x000000000008781c */ /* 0x001fc80003f0f018 */
[----:B------:R-:W-:-:S04]  /*0200*/  SEL R0, RZ, 0xffffffff, !P0 ;  /* 0xffffffffff007807 */ /* 0x000fc80004000000 */
[----:B------:R-:W-:Y:S01]  /*0210*/  ISETP.NE.AND P0, PT, R0, RZ, PT ;  /* 0x000000ff0000720c */ /* 0x000fe20003f05270 */
[----:B------:R-:W-:-:S12]  /*0220*/  IMAD.U32 R0, RZ, RZ, UR5 ;  /* 0x00000005ff007e24 */ /* 0x000fd8000f8e00ff */
[----:B------:R-:W-:Y:S05]  /*0230*/  @!P0 BRA `(.L_x_4) ;  /* 0xfffffffc00dc8947 */ /* 0x000fea000383ffff */
.L_x_3:
[C---:B------:R-:W-:Y:S01]  /*0240*/  VIADD R3, R0.reuse, 0x10 ;  /* 0x0000001000037836 */ /* 0x040fe20000000000 */
[----:B------:R-:W-:Y:S01]  /*0250*/  UMOV UR5, 0x50 ;  /* 0x0000005000057882 */ /* 0x000fe20000000000 */
[----:B------:R-:W-:Y:S01]  /*0260*/  SHF.L.U32 R2, R5, R0, RZ ;  /* 0x0000000005027219 */ /* 0x000fe200000006ff */
[----:B------:R-:W-:Y:S01]  /*0270*/  ULEA UR5, UR6, UR5, 0x18 ;  /* 0x0000000506057291 */ /* 0x000fe2000f8ec0ff */
[----:B------:R-:W-:Y:S01]  /*0280*/  IMAD.SHL.U32 R0, R0, 0x20, RZ ;  /* 0x0000002000007824 */ /* 0x000fe200078e00ff */
[----:B------:R-:W-:-:S04]  /*0290*/  SHF.L.U32 R3, R4, R3, RZ ;  /* 0x0000000304037219 */ /* 0x000fc800000006ff */
[----:B------:R-:W-:-:S05]  /*02a0*/  LOP3.LUT R2, R3, R2, RZ, 0xfc, !PT ;  /* 0x0000000203027212 */ /* 0x000fca00078efcff */
[----:B------:R0:W-:Y:S04]  /*02b0*/  ATOMS.OR RZ, [UR5], R2 ;  /* 0x00000002ffff798c */ /* 0x0001e8000b000005 */
[----:B------:R0:W-:Y:S01]  /*02c0*/  STS [UR4], R0 ;  /* 0x00000000ff007988 */ /* 0x0001e20008000804 */
[----:B------:R-:W-:Y:S05]  /*02d0*/  BRA `(.L_x_2) ;  /* 0x0000000000107947 */ /* 0x000fea0003800000 */
.L_x_1:
[----:B------:R-:W-:Y:S01]  /*02e0*/  IMAD.MOV.U32 R0, RZ, RZ, -0x1 ;  /* 0xffffffffff007424 */ /* 0x000fe200078e00ff */
[----:B------:R-:W-:-:S04]  /*02f0*/  MOV R2, 0x320 ;  /* 0x0000032000027802 */ /* 0x000fc80000000f00 */
[----:B------:R0:W-:Y:S03]  /*0300*/  STS [UR4], R0 ;  /* 0x00000000ff007988 */ /* 0x0001e60008000804 */
[----:B0-----:R-:W-:Y:S05]  /*0310*/  CALL.REL.NOINC `($__internal_1_$__cuda_sm10x_tcgen05_guardrail_trap_phase_invalid_during_alloc) ;  /* 0x0000007000987944 */ /* 0x001fea0003c00000 */
.L_x_2:
[----:B------:R-:W-:Y:S05]  /*0320*/  WARPSYNC.ALL ;  /* 0x0000000000007948 */ /* 0x000fea0003800000 */
[----:B------:R-:W-:Y:S01]  /*0330*/  NOP ;  /* 0x0000000000007918 */ /* 0x000fe20000000000 */
.L_x_0:
[----:B------:R-:W1:Y:S08]  /*0340*/  LDC.64 R30, c[0x0][0x398] ;  /* 0x0000e600ff1e7b82 */ /* 0x000e700000000a00 */
[----:B------:R-:W2:Y:S02]  /*0350*/  S2UR UR5, SR_CgaSize ;  /* 0x00000000000579c3 */ /* 0x000ea40000008a00 */
[----:B--2---:R-:W-:-:S12]  /*0360*/  UIMAD UR5, UR5, -0xa0, URZ ;  /* 0xffffff60050578a4 */ /* 0x004fd8000f8e02ff */
[----:B------:R-:W2:Y:S01]  /*0370*/  LDCU UR5, c[0x0][UR5+0x2b0] ;  /* 0x00005600050577ac */ /* 0x000ea20008000800 */
[--C-:B------:R-:W-:Y:S02]  /*0380*/  SHF.R.U32.HI R139, RZ, 0x6, R97.reuse ;  /* 0x00000006ff8b7819 */ /* 0x100fe40000011661 */
[----:B------:R-:W-:Y:S01]  /*0390*/  LOP3.LUT R138, R97, 0x3f, RZ, 0xc0, !PT ;  /* 0x0000003f618a7812 */ /* 0x000fe200078ec0ff */
[----:B------:R-:W-:Y:S01]  /*03a0*/  UMOV UR9, 0x400 ;  /* 0x0000040000097882 */ /* 0x000fe20000000000 */
[----:B------:R-:W-:Y:S01]  /*03b0*/  SGXT.U32 R139, R139, 0x1 ;  /* 0x000000018b8b781a */ /* 0x000fe20000000000 */
[----:B------:R-:W-:Y:S01]  /*03c0*/  UMOV UR6, 0x1 ;  /* 0x0000000100067882 */ /* 0x000fe20000000000 */
[----:B------:R-:W3:Y:S01]  /*03d0*/  S2UR UR4, SR_CTAID.X ;  /* 0x00000000000479c3 */ /* 0x000ee20000002500 */
[----:B------:R-:W-:Y:S01]  /*03e0*/  SHF.R.U32.HI R100, RZ, 0x5, R97 ;  /* 0x00000005ff647819 */ /* 0x000fe20000011661 */
[----:B------:R-:W4:Y:S01]  /*03f0*/  LDCU.128 UR12, c[0x0][0x380] ;  /* 0x00007000ff0c77ac */ /* 0x000f220008000c00 */
[----:B------:R-:W-:-:S02]  /*0400*/  PRMT R110, RZ, 0x7610, R110 ;  /* 0x00007610ff6e7816 */ /* 0x000fc4000000006e */
[C---:B------:R-:W-:Y:S02]  /*0410*/  LOP3.LUT R175, R139.reuse, 0x8, RZ, 0xfc, !PT ;  /* 0x000000088baf7812 */ /* 0x040fe400078efcff */
[----:B------:R-:W-:Y:S01]  /*0420*/  LOP3.LUT R177, R139, 0xa, RZ, 0xfc, !PT ;  /* 0x0000000a8bb17812 */ /* 0x000fe200078efcff */
[----:B------:R-:W5:Y:S01]  /*0430*/  LDC.64 R134, c[0x0][0x3a8] ;  /* 0x0000ea00ff867b82 */ /* 0x000f620000000a00 */
[----:B01----:R-:W-:Y:S01]  /*0440*/  VIADD R0, R31, 0x7f ;  /* 0x0000007f1f007836 */ /* 0x003fe20000000000 */
[----:B------:R-:W-:-:S06]  /*0450*/  IABS R43, R31 ;  /* 0x0000001f002b7213 */ /* 0x000fcc0000000000 */
[----:B------:R-:W0:Y:S01]  /*0460*/  LDC.64 R88, c[0x0][0x3a0] ;  /* 0x0000e800ff587b82 */ /* 0x000e220000000a00 */
[----:B------:R-:W-:Y:S02]  /*0470*/  IABS R41, R30 ;  /* 0x0000001e00297213 */ /* 0x000fe40000000000 */
[----:B------:R-:W-:Y:S02]  /*0480*/  SHF.R.S32.HI R3, RZ, 0x1f, R0 ;  /* 0x0000001fff037819 */ /* 0x000fe40000011400 */
[----:B---3--:R-:W-:Y:S02]  /*0490*/  I2FP.F32.U32 R5, UR4 ;  /* 0x0000000400057c45 */ /* 0x008fe40008201000 */
[----:B------:R-:W-:-:S03]  /*04a0*/  LEA.HI R3, R3, R0, RZ, 0x7 ;  /* 0x0000000003037211 */ /* 0x000fc600078f38ff */
[----:B--2---:R-:W-:Y:S01]  /*04b0*/  FMUL R5, R5, UR5 ;  /* 0x0000000505057c20 */ /* 0x004fe20008400000 */
[----:B------:R-:W-:Y:S01]  /*04c0*/  SHF.R.S32.HI R3, RZ, 0x7, R3 ;  /* 0x00000007ff037819 */ /* 0x000fe20000011403 */
[----:B------:R-:W1:Y:S04]  /*04d0*/  S2UR UR5, SR_CgaCtaId ;  /* 0x00000000000579c3 */ /* 0x000e680000008800 */
[----:B------:R-:W-:Y:S01]  /*04e0*/  IMAD.SHL.U32 R4, R3, 0x8, RZ ;  /* 0x0000000803047824 */ /* 0x000fe200078e00ff */
[----:B------:R-:W-:Y:S04]  /*04f0*/  F2I.U32.TRUNC.NTZ R5, R5 ;  /* 0x0000000500057305 */ /* 0x000fe8000020f000 */
[----:B------:R-:W-:Y:S01]  /*0500*/  IABS R7, R4 ;  /* 0x0000000400077213 */ /* 0x000fe20000000000 */
[----:B0-----:R-:W-:-:S03]  /*0510*/  VIADD R173, R88, 0x3f ;  /* 0x0000003f58ad7836 */ /* 0x001fc60000000000 */
[----:B------:R-:W0:Y:S01]  /*0520*/  I2F.RP R0, R7 ;  /* 0x0000000700007306 */ /* 0x000e220000209400 */
[----:B-1----:R-:W-:Y:S02]  /*0530*/  USHF.L.U32 UR4, UR5, 0x6, URZ ;  /* 0x0000000605047899 */ /* 0x002fe400080006ff */
[----:B------:R-:W-:-:S05]  /*0540*/  ULEA UR9, UR5, UR9, 0x18 ;  /* 0x0000000905097291 */ /* 0x000fca000f8ec0ff */
[----:B0-----:R-:W0:Y:S01]  /*0550*/  MUFU.RCP R0, R0 ;  /* 0x0000000000007308 */ /* 0x001e220000001000 */
[----:B------:R-:W-:Y:S02]  /*0560*/  ULOP3.LUT UR4, UR4, 0x40, URZ, 0xc0, !UPT ;  /* 0x0000004004047892 */ /* 0x000fe4000f8ec0ff */
[----:B------:R-:W-:Y:S01]  /*0570*/  UIADD3 UR11, UPT, UPT, UR9, 0x8000, URZ ;  /* 0x00008000090b7890 */ /* 0x000fe2000fffe0ff */
[----:B0-----:R-:W-:Y:S01]  /*0580*/  VIADD R2, R0, 0xffffffe ;  /* 0x0ffffffe00027836 */ /* 0x001fe20000000000 */
[----:B------:R-:W-:-:S03]  /*0590*/  IABS R0, R5 ;  /* 0x0000000500007213 */ /* 0x000fc60000000000 */
[----:B------:R0:W1:Y:S02]  /*05a0*/  F2I.FTZ.U32.TRUNC.NTZ R3, R2 ;  /* 0x0000000200037305 */ /* 0x000064000021f000 */
[----:B0-----:R-:W-:Y:S02]  /*05b0*/  IMAD.MOV.U32 R2, RZ, RZ, RZ ;  /* 0x000000ffff027224 */ /* 0x001fe400078e00ff */
[----:B-1----:R-:W-:-:S04]  /*05c0*/  IMAD.MOV R6, RZ, RZ, -R3 ;  /* 0x000000ffff067224 */ /* 0x002fc800078e0a03 */
[----:B------:R-:W-:Y:S01]  /*05d0*/  IMAD R9, R6, R7, RZ ;  /* 0x0000000706097224 */ /* 0x000fe200078e02ff */
[----:B------:R-:W-:-:S03]  /*05e0*/  IABS R6, R4 ;  /* 0x0000000400067213 */ /* 0x000fc60000000000 */
[----:B------:R-:W-:-:S04]  /*05f0*/  IMAD.HI.U32 R3, R3, R9, R2 ;  /* 0x0000000903037227 */ /* 0x000fc800078e0002 */
[----:B------:R-:W-:Y:S02]  /*0600*/  IMAD.MOV R2, RZ, RZ, -R6 ;  /* 0x000000ffff027224 */ /* 0x000fe400078e0a06 */
[----:B------:R-:W-:-:S04]  /*0610*/  IMAD.HI.U32 R3, R3, R0, RZ ;  /* 0x0000000003037227 */ /* 0x000fc800078e00ff */
[----:B------:R-:W-:Y:S01]  /*0620*/  IMAD R0, R3, R2, R0 ;  /* 0x0000000203007224 */ /* 0x000fe200078e0200 */
[----:B------:R-:W-:Y:S04]  /*0630*/  BAR.SYNC.DEFER_BLOCKING 0x0 ;  /* 0x0000000000007b1d */ /* 0x000fe80000010000 */
[----:B------:R-:W-:-:S13]  /*0640*/  ISETP.GT.U32.AND P1, PT, R7, R0, PT ;  /* 0x000000000700720c */ /* 0x000fda0003f24070 */
[----:B------:R-:W-:Y:S02]  /*0650*/  @!P1 IMAD.IADD R0, R0, 0x1, -R7 ;  /* 0x0000000100009824 */ /* 0x000fe400078e0a07 */
[----:B------:R-:W-:Y:S01]  /*0660*/  @!P1 VIADD R3, R3, 0x1 ;  /* 0x0000000103039836 */ /* 0x000fe20000000000 */
[----:B------:R-:W-:Y:S02]  /*0670*/  ISETP.NE.AND P1, PT, R4, RZ, PT ;  /* 0x000000ff0400720c */ /* 0x000fe40003f25270 */
[----:B------:R-:W-:Y:S02]  /*0680*/  ISETP.GE.U32.AND P0, PT, R0, R7, PT ;  /* 0x000000070000720c */ /* 0x000fe40003f06070 */
[----:B------:R-:W-:-:S04]  /*0690*/  LOP3.LUT R0, R5, R4, RZ, 0x3c, !PT ;  /* 0x0000000405007212 */ /* 0x000fc800078e3cff */
[----:B------:R-:W-:Y:S01]  /*06a0*/  ISETP.GE.AND P2, PT, R0, RZ, PT ;  /* 0x000000ff0000720c */ /* 0x000fe20003f46270 */
[----:B------:R-:W-:-:S06]  /*06b0*/  VIADD R0, R30, 0x3f ;  /* 0x0000003f1e007836 */ /* 0x000fcc0000000000 */
[----:B------:R-:W-:-:S04]  /*06c0*/  @P0 VIADD R3, R3, 0x1 ;  /* 0x0000000103030836 */ /* 0x000fc80000000000 */
[----:B------:R-:W-:Y:S01]  /*06d0*/  IMAD.MOV.U32 R2, RZ, RZ, R3 ;  /* 0x000000ffff027224 */ /* 0x000fe200078e0003 */
[----:B------:R-:W-:-:S03]  /*06e0*/  SHF.R.S32.HI R3, RZ, 0x1f, R0 ;  /* 0x0000001fff037819 */ /* 0x000fc60000011400 */
[----:B------:R-:W-:Y:S01]  /*06f0*/  @!P2 IMAD.MOV R2, RZ, RZ, -R2 ;  /* 0x000000ffff02a224 */ /* 0x000fe200078e0a02 */
[----:B------:R-:W-:Y:S02]  /*0700*/  @!P1 LOP3.LUT R2, RZ, R4, RZ, 0x33, !PT ;  /* 0x00000004ff029212 */ /* 0x000fe400078e33ff */
[----:B------:R-:W-:-:S03]  /*0710*/  LEA.HI R3, R3, R0, RZ, 0x6 ;  /* 0x0000000003037211 */ /* 0x000fc600078f30ff */
[----:B------:R-:W-:Y:S02]  /*0720*/  IMAD.SHL.U32 R13, R2, 0x8, RZ ;  /* 0x00000008020d7824 */ /* 0x000fe400078e00ff */
[----:B------:R-:W-:-:S03]  /*0730*/  IMAD.MOV R2, RZ, RZ, -R2 ;  /* 0x000000ffff027224 */ /* 0x000fc600078e0a02 */
[----:B------:R-:W-:Y:S01]  /*0740*/  LEA.HI.SX32 R3, R3, -R13, 0x1a ;  /* 0x8000000d03037211 */ /* 0x000fe200078fd2ff */
[----:B------:R-:W-:Y:S02]  /*0750*/  IMAD R12, R4, R2, R5 ;  /* 0x00000002040c7224 */ /* 0x000fe400078e0205 */
[----:B------:R-:W-:Y:S01]  /*0760*/  IMAD.MOV.U32 R2, RZ, RZ, RZ ;  /* 0x000000ffff027224 */ /* 0x000fe200078e00ff */
[----:B------:R-:W-:Y:S02]  /*0770*/  VIMNMX R9, PT, PT, R3, 0x8, PT ;  /* 0x0000000803097848 */ /* 0x000fe40003fe0100 */
[----:B------:R-:W-:Y:S02]  /*0780*/  IABS R4, R12 ;  /* 0x0000000c00047213 */ /* 0x000fe40000000000 */
[----:B------:R-:W-:-:S04]  /*0790*/  IABS R7, R9 ;  /* 0x0000000900077213 */ /* 0x000fc80000000000 */
[----:B------:R-:W0:Y:S08]  /*07a0*/  I2F.RP R0, R7 ;  /* 0x0000000700007306 */ /* 0x000e300000209400 */
[----:B0-----:R-:W0:Y:S02]  /*07b0*/  MUFU.RCP R0, R0 ;  /* 0x0000000000007308 */ /* 0x001e240000001000 */
[----:B0-----:R-:W-:-:S06]  /*07c0*/  VIADD R3, R0, 0xffffffe ;  /* 0x0ffffffe00037836 */ /* 0x001fcc0000000000 */
[----:B------:R-:W0:Y:S02]  /*07d0*/  F2I.FTZ.U32.TRUNC.NTZ R3, R3 ;  /* 0x0000000300037305 */ /* 0x000e24000021f000 */
[----:B0-----:R-:W-:-:S04]  /*07e0*/  IMAD.MOV R6, RZ, RZ, -R3 ;  /* 0x000000ffff067224 */ /* 0x001fc800078e0a03 */
[----:B------:R-:W-:Y:S01]  /*07f0*/  IMAD R5, R6, R7, RZ ;  /* 0x0000000706057224 */ /* 0x000fe200078e02ff */
[----:B------:R-:W-:-:S03]  /*0800*/  IABS R6, R9 ;  /* 0x0000000900067213 */ /* 0x000fc60000000000 */
[----:B------:R-:W-:-:S04]  /*0810*/  IMAD.HI.U32 R2, R3, R5, R2 ;  /* 0x0000000503027227 */ /* 0x000fc800078e0002 */
[----:B------:R-:W-:Y:S02]  /*0820*/  IMAD.MOV.U32 R3, RZ, RZ, R4 ;  /* 0x000000ffff037224 */ /* 0x000fe400078e0004 */
[----:B------:R-:W-:Y:S02]  /*0830*/  IMAD.MOV R0, RZ, RZ, -R6 ;  /* 0x000000ffff007224 */ /* 0x000fe400078e0a06 */
[----:B------:R-:W-:Y:S01]  /*0840*/  IMAD.HI.U32 R2, R2, R3, RZ ;  /* 0x0000000302027227 */ /* 0x000fe200078e00ff */
[----:B------:R-:W0:Y:S03]  /*0850*/  I2F.RP R6, R43 ;  /* 0x0000002b00067306 */ /* 0x000e260000209400 */
[----:B------:R-:W-:-:S05]  /*0860*/  IMAD R0, R2, R0, R3 ;  /* 0x0000000002007224 */ /* 0x000fca00078e0203 */
[----:B------:R-:W1:Y:S01]  /*0870*/  I2F.RP R3, R41 ;  /* 0x0000002900037306 */ /* 0x000e620000209400 */
[----:B------:R-:W-:-:S07]  /*0880*/  ISETP.GT.U32.AND P1, PT, R7, R0, PT ;  /* 0x000000000700720c */ /* 0x000fce0003f24070 */
[----:B0-----:R-:W0:Y:S06]  /*0890*/  MUFU.RCP R6, R6 ;  /* 0x0000000600067308 */ /* 0x001e2c0000001000 */
[----:B------:R-:W-:Y:S02]  /*08a0*/  @!P1 IMAD.IADD R0, R0, 0x1, -R7 ;  /* 0x0000000100009824 */ /* 0x000fe400078e0a07 */
[----:B-1----:R-:W1:Y:S01]  /*08b0*/  MUFU.RCP R3, R3 ;  /* 0x0000000300037308 */ /* 0x002e620000001000 */
[----:B------:R-:W-:Y:S01]  /*08c0*/  @!P1 VIADD R2, R2, 0x1 ;  /* 0x0000000102029836 */ /* 0x000fe20000000000 */
[----:B------:R-:W-:-:S02]  /*08d0*/  ISETP.NE.AND P1, PT, R9, RZ, PT ;  /* 0x000000ff0900720c */ /* 0x000fc40003f25270 */
[----:B------:R-:W-:Y:S02]  /*08e0*/  ISETP.GE.U32.AND P0, PT, R0, R7, PT ;  /* 0x000000070000720c */ /* 0x000fe40003f06070 */
[----:B------:R-:W-:Y:S01]  /*08f0*/  LOP3.LUT R0, R12, R9, RZ, 0x3c, !PT ;  /* 0x000000090c007212 */ /* 0x000fe200078e3cff */
[----:B0-----:R-:W-:-:S03]  /*0900*/  VIADD R4, R6, 0xffffffe ;  /* 0x0ffffffe06047836 */ /* 0x001fc60000000000 */
[----:B------:R-:W-:Y:S01]  /*0910*/  ISETP.GE.AND P2, PT, R0, RZ, PT ;  /* 0x000000ff0000720c */ /* 0x000fe20003f46270 */
[----:B------:R0:W2:Y:S06]  /*0920*/  F2I.FTZ.U32.TRUNC.NTZ R5, R4 ;  /* 0x0000000400057305 */ /* 0x0000ac000021f000 */
[----:B------:R-:W-:Y:S02]  /*0930*/  @P0 VIADD R2, R2, 0x1 ;  /* 0x0000000102020836 */ /* 0x000fe40000000000 */
[----:B-1----:R-:W-:Y:S02]  /*0940*/  VIADD R3, R3, 0xffffffe ;  /* 0x0ffffffe03037836 */ /* 0x002fe40000000000 */
[----:B0-----:R-:W-:-:S02]  /*0950*/  IMAD.MOV.U32 R4, RZ, RZ, RZ ;  /* 0x000000ffff047224 */ /* 0x001fc400078e00ff */
[----:B------:R-:W-:Y:S01]  /*0960*/  @!P2 IMAD.MOV R2, RZ, RZ, -R2 ;  /* 0x000000ffff02a224 */ /* 0x000fe200078e0a02 */
[----:B------:R-:W-:Y:S01]  /*0970*/  @!P1 LOP3.LUT R2, RZ, R9, RZ, 0x33, !PT ;  /* 0x00000009ff029212 */ /* 0x000fe200078e33ff */
[----:B------:R-:W0:Y:S01]  /*0980*/  F2I.FTZ.U32.TRUNC.NTZ R3, R3 ;  /* 0x0000000300037305 */ /* 0x000e22000021f000 */
[----:B--2---:R-:W-:Y:S02]  /*0990*/  IMAD.MOV R0, RZ, RZ, -R5 ;  /* 0x000000ffff007224 */ /* 0x004fe400078e0a05 */
[----:B------:R-:W-:Y:S02]  /*09a0*/  LEA R96, R2, UR4, 0x7 ;  /* 0x0000000402607c11 */ /* 0x000fe4000f8e38ff */
[----:B------:R-:W-:Y:S02]  /*09b0*/  IMAD R7, R0, R43, RZ ;  /* 0x0000002b00077224 */ /* 0x000fe400078e02ff */
[----:B------:R-:W-:Y:S01]  /*09c0*/  LOP3.LUT R96, R96, R139, RZ, 0xfc, !PT ;  /* 0x0000008b60607212 */ /* 0x000fe200078efcff */
[----:B------:R-:W-:-:S02]  /*09d0*/  IMAD.MOV R0, RZ, RZ, -R2 ;  /* 0x000000ffff007224 */ /* 0x000fc400078e0a02 */
[----:B------:R-:W-:Y:S01]  /*09e0*/  IMAD.HI.U32 R4, R5, R7, R4 ;  /* 0x0000000705047227 */ /* 0x000fe200078e0004 */
[C---:B------:R-:W-:Y:S02]  /*09f0*/  LOP3.LUT R94, R96.reuse, 0x4, RZ, 0xfc, !PT ;  /* 0x00000004605e7812 */ /* 0x040fe400078efcff */
[C---:B------:R-:W-:Y:S01]  /*0a00*/  LOP3.LUT R95, R96.reuse, 0x2, RZ, 0xfc, !PT ;  /* 0x00000002605f7812 */ /* 0x040fe200078efcff */
[----:B------:R-:W-:Y:S01]  /*0a10*/  IMAD R0, R9, R0, R12 ;  /* 0x0000000009007224 */ /* 0x000fe200078e020c */
[----:B------:R-:W-:Y:S01]  /*0a20*/  IABS R11, R94 ;  /* 0x0000005e000b7213 */ /* 0x000fe20000000000 */
[----:B0-----:R-:W-:Y:S01]  /*0a30*/  IMAD.MOV R2, RZ, RZ, -R3 ;  /* 0x000000ffff027224 */ /* 0x001fe200078e0a03 */
[----:B------:R-:W-:Y:S02]  /*0a40*/  IABS R8, R96 ;  /* 0x0000006000087213 */ /* 0x000fe40000000000 */
[----:B------:R-:W-:Y:S01]  /*0a50*/  IABS R10, R95 ;  /* 0x0000005f000a7213 */ /* 0x000fe20000000000 */
[----:B------:R-:W-:Y:S01]  /*0a60*/  IMAD.MOV.U32 R12, RZ, RZ, R2 ;  /* 0x000000ffff0c7224 */ /* 0x000fe200078e0002 */
[----:B------:R-:W-:Y:S01]  /*0a70*/  LOP3.LUT R172, R96, 0x6, RZ, 0xfc, !PT ;  /* 0x0000000660ac7812 */ /* 0x000fe200078efcff */
[----:B------:R-:W-:Y:S01]  /*0a80*/  IMAD.HI.U32 R7, R4, R11, RZ ;  /* 0x0000000b04077227 */ /* 0x000fe200078e00ff */
[----:B------:R-:W-:-:S02]  /*0a90*/  LOP3.LUT R171, R96, 0x8, RZ, 0xfc, !PT ;  /* 0x0000000860ab7812 */ /* 0x000fc400078efcff */
[----:B------:R-:W-:Y:S01]  /*0aa0*/  LOP3.LUT R169, R96, 0xc, RZ, 0xfc, !PT ;  /* 0x0000000c60a97812 */ /* 0x000fe200078efcff */
[----:B------:R-:W-:Y:S01]  /*0ab0*/  IMAD R9, R12, R41, RZ ;  /* 0x000000290c097224 */ /* 0x000fe200078e02ff */
[----:B------:R-:W-:Y:S01]  /*0ac0*/  LOP3.LUT R168, R96, 0xe, RZ, 0xfc, !PT ;  /* 0x0000000e60a87812 */ /* 0x000fe200078efcff */
[----:B------:R-:W-:Y:S01]  /*0ad0*/  IMAD.MOV.U32 R2, RZ, RZ, RZ ;  /* 0x000000ffff027224 */ /* 0x000fe200078e00ff */
[----:B------:R-:W-:Y:S01]  /*0ae0*/  IABS R17, R169 ;  /* 0x000000a900117213 */ /* 0x000fe20000000000 */
[----:B------:R-:W-:Y:S01]  /*0af0*/  IMAD.MOV R12, RZ, RZ, -R7 ;  /* 0x000000ffff0c7224 */ /* 0x000fe200078e0a07 */
[----:B------:R-:W-:Y:S01]  /*0b00*/  IABS R19, R168 ;  /* 0x000000a800137213 */ /* 0x000fe20000000000 */
[----:B------:R-:W-:Y:S01]  /*0b10*/  IMAD.HI.U32 R5, R4, R8, RZ ;  /* 0x0000000804057227 */ /* 0x000fe200078e00ff */
[C---:B------:R-:W-:Y:S02]  /*0b20*/  LOP3.LUT R170, R96.reuse, 0xa, RZ, 0xfc, !PT ;  /* 0x0000000a60aa7812 */ /* 0x040fe400078efcff */
[----:B------:R-:W-:Y:S01]  /*0b30*/  LOP3.LUT R167, R96, 0x10, RZ, 0xfc, !PT ;  /* 0x0000001060a77812 */ /* 0x000fe200078efcff */
[----:B------:R-:W-:Y:S01]  /*0b40*/  IMAD.HI.U32 R6, R4, R10, RZ ;  /* 0x0000000a04067227 */ /* 0x000fe200078e00ff */
[----:B------:R-:W-:-:S02]  /*0b50*/  IABS R15, R170 ;  /* 0x000000aa000f7213 */ /* 0x000fc40000000000 */
[C---:B------:R-:W-:Y:S01]  /*0b60*/  LOP3.LUT R165, R96.reuse, 0x14, RZ, 0xfc, !PT ;  /* 0x0000001460a57812 */ /* 0x040fe200078efcff */
[----:B------:R-:W-:Y:S01]  /*0b70*/  IMAD.HI.U32 R2, R3, R9, R2 ;  /* 0x0000000903027227 */ /* 0x000fe200078e0002 */
[C---:B------:R-:W-:Y:S02]  /*0b80*/  LOP3.LUT R163, R96.reuse, 0x18, RZ, 0xfc, !PT ;  /* 0x0000001860a37812 */ /* 0x040fe400078efcff */
[C---:B------:R-:W-:Y:S01]  /*0b90*/  LOP3.LUT R164, R96.reuse, 0x16, RZ, 0xfc, !PT ;  /* 0x0000001660a47812 */ /* 0x040fe200078efcff */
[----:B------:R-:W-:Y:S01]  /*0ba0*/  IMAD R7, R43, R12, R11 ;  /* 0x0000000c2b077224 */ /* 0x000fe200078e020b */
[----:B------:R-:W-:Y:S01]  /*0bb0*/  IABS R12, R172 ;  /* 0x000000ac000c7213 */ /* 0x000fe20000000000 */
[----:B------:R-:W-:Y:S01]  /*0bc0*/  IMAD.IADD R3, R13, 0x1, R0 ;  /* 0x000000010d037824 */ /* 0x000fe200078e0200 */
[----:B------:R-:W-:Y:S01]  /*0bd0*/  IABS R13, R171 ;  /* 0x000000ab000d7213 */ /* 0x000fe20000000000 */
[----:B------:R-:W-:Y:S01]  /*0be0*/  IMAD.MOV R5, RZ, RZ, -R5 ;  /* 0x000000ffff057224 */ /* 0x000fe200078e0a05 */
[----:B------:R-:W-:Y:S01]  /*0bf0*/  IABS R23, R163 ;  /* 0x000000a300177213 */ /* 0x000fe20000000000 */
[----:B------:R-:W-:Y:S01]  /*0c00*/  IMAD.MOV R6, RZ, RZ, -R6 ;  /* 0x000000ffff067224 */ /* 0x000fe200078e0a06 */
[C---:B------:R-:W-:Y:S01]  /*0c10*/  LOP3.LUT R166, R96.reuse, 0x12, RZ, 0xfc, !PT ;  /* 0x0000001260a67812 */ /* 0x040fe200078efcff */
[C---:B------:R-:W-:Y:S01]  /*0c20*/  IMAD R5, R43.reuse, R5, R8 ;  /* 0x000000052b057224 */ /* 0x040fe200078e0208 */
[----:B------:R-:W-:Y:S01]  /*0c30*/  IABS R21, R164 ;  /* 0x000000a400157213 */ /* 0x000fe20000000000 */
[----:B------:R-:W-:Y:S01]  /*0c40*/  IMAD R6, R43, R6, R10 ;  /* 0x000000062b067224 */ /* 0x000fe200078e020a */
[----:B------:R-:W-:Y:S01]  /*0c50*/  LOP3.LUT R161, R96, 0x1c, RZ, 0xfc, !PT ;  /* 0x0000001c60a17812 */ /* 0x000fe200078efcff */
[----:B------:R-:W-:Y:S01]  /*0c60*/  IMAD.HI.U32 R0, R4, R12, RZ ;  /* 0x0000000c04007227 */ /* 0x000fe200078e00ff */
[----:B------:R-:W-:-:S02]  /*0c70*/  LOP3.LUT R159, R96, 0x20, RZ, 0xfc, !PT ;  /* 0x00000020609f7812 */ /* 0x000fc400078efcff */
[----:B------:R-:W-:Y:S01]  /*0c80*/  LOP3.LUT R158, R96, 0x22, RZ, 0xfc, !PT ;  /* 0x00000022609e7812 */ /* 0x000fe200078efcff */
[----:B------:R-:W-:Y:S01]  /*0c90*/  IMAD.HI.U32 R8, R4, R13, RZ ;  /* 0x0000000d04087227 */ /* 0x000fe200078e00ff */
[----:B------:R-:W-:Y:S02]  /*0ca0*/  IABS R27, R159 ;  /* 0x0000009f001b7213 */ /* 0x000fe40000000000 */
[----:B------:R-:W-:Y:S01]  /*0cb0*/  LOP3.LUT R162, R96, 0x1a, RZ, 0xfc, !PT ;  /* 0x0000001a60a27812 */ /* 0x000fe200078efcff */
[----:B------:R-:W-:Y:S01]  /*0cc0*/  IMAD.HI.U32 R10, R4, R17, RZ ;  /* 0x00000011040a7227 */ /* 0x000fe200078e00ff */
[----:B------:R-:W-:Y:S02]  /*0cd0*/  IABS R29, R158 ;  /* 0x0000009e001d7213 */ /* 0x000fe40000000000 */
[----:B------:R-:W-:Y:S01]  /*0ce0*/  LOP3.LUT R160, R96, 0x1e, RZ, 0xfc, !PT ;  /* 0x0000001e60a07812 */ /* 0x000fe200078efcff */
[----:B------:R-:W-:Y:S01]  /*0cf0*/  IMAD.HI.U32 R11, R4, R19, RZ ;  /* 0x00000013040b7227 */ /* 0x000fe200078e00ff */
[----:B------:R-:W-:-:S02]  /*0d00*/  LOP3.LUT R157, R96, 0x24, RZ, 0xfc, !PT ;  /* 0x00000024609d7812 */ /* 0x000fc400078efcff */
[----:B------:R-:W-:Y:S01]  /*0d10*/  IABS R25, R160 ;  /* 0x000000a000197213 */ /* 0x000fe20000000000 */
[----:B------:R-:W-:Y:S01]  /*0d20*/  IMAD.MOV R0, RZ, RZ, -R0 ;  /* 0x000000ffff007224 */ /* 0x000fe200078e0a00 */
[C---:B------:R-:W-:Y:S01]  /*0d30*/  LOP3.LUT R154, R96.reuse, 0x2a, RZ, 0xfc, !PT ;  /* 0x0000002a609a7812 */ /* 0x040fe200078efcff */
[----:B------:R-:W-:Y:S01]  /*0d40*/  IMAD.MOV R14, RZ, RZ, -R8 ;  /* 0x000000ffff0e7224 */ /* 0x000fe200078e0a08 */
[C---:B------:R-:W-:Y:S01]  /*0d50*/  LOP3.LUT R155, R96.reuse, 0x28, RZ, 0xfc, !PT ;  /* 0x00000028609b7812 */ /* 0x040fe200078efcff */
[----:B------:R-:W-:Y:S01]  /*0d60*/  IMAD.MOV R18, RZ, RZ, -R10 ;  /* 0x000000ffff127224 */ /* 0x000fe200078e0a0a */
[----:B------:R-:W-:Y:S01]  /*0d70*/  LOP3.LUT R153, R96, 0x2c, RZ, 0xfc, !PT ;  /* 0x0000002c60997812 */ /* 0x000fe200078efcff */
[----:B------:R-:W-:Y:S01]  /*0d80*/  IMAD.MOV R20, RZ, RZ, -R11 ;  /* 0x000000ffff147224 */ /* 0x000fe200078e0a0b */
[----:B------:R-:W-:Y:S01]  /*0d90*/  IABS R33, R154 ;  /* 0x0000009a00217213 */ /* 0x000fe20000000000 */
[----:B------:R-:W-:Y:S01]  /*0da0*/  IMAD.HI.U32 R9, R4, R15, RZ ;  /* 0x0000000f04097227 */ /* 0x000fe200078e00ff */
[----:B------:R-:W-:-:S02]  /*0db0*/  IABS R35, R153 ;  /* 0x0000009900237213 */ /* 0x000fc40000000000 */
[C---:B------:R-:W-:Y:S01]  /*0dc0*/  LOP3.LUT R156, R96.reuse, 0x26, RZ, 0xfc, !PT ;  /* 0x00000026609c7812 */ /* 0x040fe200078efcff */
[C---:B------:R-:W-:Y:S01]  /*0dd0*/  IMAD R8, R43.reuse, R0, R12 ;  /* 0x000000002b087224 */ /* 0x040fe200078e020c */
[C---:B------:R-:W-:Y:S01]  /*0de0*/  LOP3.LUT R152, R96.reuse, 0x2e, RZ, 0xfc, !PT ;  /* 0x0000002e60987812 */ /* 0x040fe200078efcff */
[C---:B------:R-:W-:Y:S01]  /*0df0*/  IMAD R10, R43.reuse, R14, R13 ;  /* 0x0000000e2b0a7224 */ /* 0x040fe200078e020d */
[----:B------:R-:W-:Y:S01]  /*0e00*/  LOP3.LUT R151, R96, 0x30, RZ, 0xfc, !PT ;  /* 0x0000003060977812 */ /* 0x000fe200078efcff */
[C---:B------:R-:W-:Y:S01]  /*0e10*/  IMAD R12, R43.reuse, R18, R17 ;  /* 0x000000122b0c7224 */ /* 0x040fe200078e0211 */
[----:B------:R-:W-:Y:S01]  /*0e20*/  IABS R17, R167 ;  /* 0x000000a700117213 */ /* 0x000fe20000000000 */
[----:B------:R-:W-:Y:S01]  /*0e30*/  IMAD R14, R43, R20, R19 ;  /* 0x000000142b0e7224 */ /* 0x000fe200078e0213 */
[----:B------:R-:W-:Y:S01]  /*0e40*/  IABS R19, R165 ;  /* 0x000000a500137213 */ /* 0x000fe20000000000 */
[----:B------:R-:W-:Y:S01]  /*0e50*/  IMAD.MOV R16, RZ, RZ, -R9 ;  /* 0x000000ffff107224 */ /* 0x000fe200078e0a09 */
[----:B------:R-:W-:Y:S01]  /*0e60*/  IABS R18, R166 ;  /* 0x000000a600127213 */ /* 0x000fe20000000000 */
[----:B------:R-:W-:Y:S01]  /*0e70*/  IMAD.HI.U32 R0, R4, R17, RZ ;  /* 0x0000001104007227 */ /* 0x000fe200078e00ff */
[----:B------:R-:W-:-:S02]  /*0e80*/  LOP3.LUT R149, R96, 0x34, RZ, 0xfc, !PT ;  /* 0x0000003460957812 */ /* 0x000fc400078efcff */
[----:B------:R-:W-:Y:S01]  /*0e90*/  LOP3.LUT R150, R96, 0x32, RZ, 0xfc, !PT ;  /* 0x0000003260967812 */ /* 0x000fe200078efcff */
[C---:B------:R-:W-:Y:S01]  /*0ea0*/  IMAD R11, R43.reuse, R16, R15 ;  /* 0x000000102b0b7224 */ /* 0x040fe200078e020f */
[----:B------:R-:W-:Y:S01]  /*0eb0*/  IABS R39, R149 ;  /* 0x0000009500277213 */ /* 0x000fe20000000000 */
[----:B------:R-:W-:Y:S01]  /*0ec0*/  IMAD.HI.U32 R13, R4, R19, RZ ;  /* 0x00000013040d7227 */ /* 0x000fe200078e00ff */
[----:B------:R-:W-:Y:S02]  /*0ed0*/  IABS R37, R150 ;  /* 0x0000009600257213 */ /* 0x000fe40000000000 */
[----:B------:R-:W-:Y:S01]  /*0ee0*/  LOP3.LUT R147, R96, 0x3e, RZ, 0xfc, !PT ;  /* 0x0000003e60937812 */ /* 0x000fe200078efcff */
[C---:B------:R-:W-:Y:S01]  /*0ef0*/  IMAD.HI.U32 R16, R4.reuse, R23, RZ ;  /* 0x0000001704107227 */ /* 0x040fe200078e00ff */
[C---:B------:R-:W-:Y:S02]  /*0f00*/  ISETP.GT.U32.AND P1, PT, R43.reuse, R6, PT ;  /* 0x000000062b00720c */ /* 0x040fe40003f24070 */
[C---:B------:R-:W-:Y:S01]  /*0f10*/  ISETP.GT.U32.AND P2, PT, R43.reuse, R7, PT ;  /* 0x000000072b00720c */ /* 0x040fe20003f44070 */
[----:B------:R-:W-:Y:S01]  /*0f20*/  IMAD.HI.U32 R15, R4, R21, RZ ;  /* 0x00000015040f7227 */ /* 0x000fe200078e00ff */
[----:B------:R-:W-:-:S02]  /*0f30*/  ISETP.GT.U32.AND P4, PT, R43, R10, PT ;  /* 0x0000000a2b00720c */ /* 0x000fc40003f84070 */
[----:B------:R-:W-:Y:S01]  /*0f40*/  ISETP.GT.U32.AND P5, PT, R43, R11, PT ;  /* 0x0000000b2b00720c */ /* 0x000fe20003fa4070 */
[----:B------:R-:W-:Y:S01]  /*0f50*/  IMAD.MOV R0, RZ, RZ, -R0 ;  /* 0x000000ffff007224 */ /* 0x000fe200078e0a00 */
[C---:B------:R-:W-:Y:S01]  /*0f60*/  LOP3.LUT R148, R96.reuse, 0x36, RZ, 0xfc, !PT ;  /* 0x0000003660947812 */ /* 0x040fe200078efcff */
[----:B------:R-:W-:Y:S01]  /*0f70*/  IMAD.MOV R20, RZ, RZ, -R13 ;  /* 0x000000ffff147224 */ /* 0x000fe200078e0a0d */
[C---:B------:R-:W-:Y:S01]  /*0f80*/  LOP3.LUT R146, R96.reuse, 0x38, RZ, 0xfc, !PT ;  /* 0x0000003860927812 */ /* 0x040fe200078efcff */
[----:B------:R-:W-:Y:S01]  /*0f90*/  IMAD.MOV R24, RZ, RZ, -R16 ;  /* 0x000000ffff187224 */ /* 0x000fe200078e0a10 */
[----:B------:R-:W-:Y:S01]  /*0fa0*/  LOP3.LUT R145, R96, 0x3a, RZ, 0xfc, !PT ;  /* 0x0000003a60917812 */ /* 0x000fe200078efcff */
[----:B------:R-:W-:Y:S01]  /*0fb0*/  IMAD.HI.U32 R9, R4, R18, RZ ;  /* 0x0000001204097227 */ /* 0x000fe200078e00ff */
[----:B------:R-:W-:-:S03]  /*0fc0*/  LOP3.LUT R144, R96, 0x3c, RZ, 0xfc, !PT ;  /* 0x0000003c60907812 */ /* 0x000fc600078efcff */
[----:B------:R-:W-:Y:S02]  /*0fd0*/  IMAD.MOV R22, RZ, RZ, -R15 ;  /* 0x000000ffff167224 */ /* 0x000fe400078e0a0f */
[C---:B------:R-:W-:Y:S02]  /*0fe0*/  IMAD R15, R43.reuse, R0, R17 ;  /* 0x000000002b0f7224 */ /* 0x040fe400078e0211 */
[C---:B------:R-:W-:Y:S02]  /*0ff0*/  IMAD R17, R43.reuse, R20, R19 ;  /* 0x000000142b117224 */ /* 0x040fe400078e0213 */
[----:B------:R-:W-:Y:S01]  /*1000*/  IMAD R19, R43, R24, R23 ;  /* 0x000000182b137224 */ /* 0x000fe200078e0217 */
[----:B------:R-:W-:Y:S01]  /*1010*/  IABS R23, R161 ;  /* 0x000000a100177213 */ /* 0x000fe20000000000 */
[----:B------:R-:W-:Y:S02]  /*1020*/  IMAD.MOV R9, RZ, RZ, -R9 ;  /* 0x000000ffff097224 */ /* 0x000fe400078e0a09 */
[----:B------:R-:W-:-:S04]  /*1030*/  IMAD.HI.U32 R20, R4, R27, RZ ;  /* 0x0000001b04147227 */ /* 0x000fc800078e00ff */
[C---:B------:R-:W-:Y:S02]  /*1040*/  IMAD R16, R43.reuse, R9, R18 ;  /* 0x000000092b107224 */ /* 0x040fe400078e0212 */
[----:B------:R-:W-:Y:S01]  /*1050*/  IMAD R18, R43, R22, R21 ;  /* 0x000000162b127224 */ /* 0x000fe200078e0215 */
[----:B------:R-:W-:Y:S01]  /*1060*/  IABS R22, R162 ;  /* 0x000000a200167213 */ /* 0x000fe20000000000 */
[----:B------:R-:W-:-:S04]  /*1070*/  IMAD.HI.U32 R9, R4, R23, RZ ;  /* 0x0000001704097227 */ /* 0x000fc800078e00ff */
[----:B------:R-:W-:-:S04]  /*1080*/  IMAD.HI.U32 R21, R4, R29, RZ ;  /* 0x0000001d04157227 */ /* 0x000fc800078e00ff */
[----:B------:R-:W-:Y:S02]  /*1090*/  IMAD.MOV R24, RZ, RZ, -R9 ;  /* 0x000000ffff187224 */ /* 0x000fe400078e0a09 */
[----:B------:R-:W-:Y:S02]  /*10a0*/  IMAD.MOV R28, RZ, RZ, -R20 ;  /* 0x000000ffff1c7224 */ /* 0x000fe400078e0a14 */
[----:B------:R-:W-:-:S04]  /*10b0*/  IMAD.HI.U32 R0, R4, R22, RZ ;  /* 0x0000001604007227 */ /* 0x000fc800078e00ff */
[----:B------:R-:W-:Y:S02]  /*10c0*/  IMAD.MOV R32, RZ, RZ, -R21 ;  /* 0x000000ffff207224 */ /* 0x000fe400078e0a15 */
[----:B------:R-:W-:Y:S02]  /*10d0*/  IMAD R21, R43, R24, R23 ;  /* 0x000000182b157224 */ /* 0x000fe400078e0217 */
[----:B------:R-:W-:-:S04]  /*10e0*/  IMAD.HI.U32 R13, R4, R25, RZ ;  /* 0x00000019040d7227 */ /* 0x000fc800078e00ff */
[C---:B------:R-:W-:Y:S01]  /*10f0*/  IMAD R23, R43.reuse, R28, R27 ;  /* 0x0000001c2b177224 */ /* 0x040fe200078e021b */
[----:B------:R-:W-:Y:S01]  /*1100*/  IABS R27, R157 ;  /* 0x0000009d001b7213 */ /* 0x000fe20000000000 */
[----:B------:R-:W-:Y:S01]  /*1110*/  IMAD.MOV R0, RZ, RZ, -R0 ;  /* 0x000000ffff007224 */ /* 0x000fe200078e0a00 */
[----:B------:R-:W-:Y:S01]  /*1120*/  IABS R28, R156 ;  /* 0x0000009c001c7213 */ /* 0x000fe20000000000 */
[----:B------:R-:W-:Y:S02]  /*1130*/  IMAD.MOV R26, RZ, RZ, -R13 ;  /* 0x000000ffff1a7224 */ /* 0x000fe400078e0a0d */
[C---:B------:R-:W-:Y:S01]  /*1140*/  IMAD R24, R43.reuse, R32, R29 ;  /* 0x000000202b187224 */ /* 0x040fe200078e021d */
[----:B------:R-:W-:Y:S01]  /*1150*/  IABS R29, R155 ;  /* 0x0000009b001d7213 */ /* 0x000fe20000000000 */
[----:B------:R-:W-:Y:S02]  /*1160*/  IMAD R20, R43, R0, R22 ;  /* 0x000000002b147224 */ /* 0x000fe400078e0216 */
[----:B------:R-:W-:-:S04]  /*1170*/  IMAD.HI.U32 R0, R4, R27, RZ ;  /* 0x0000001b04007227 */ /* 0x000fc800078e00ff */
[----:B------:R-:W-:Y:S02]  /*1180*/  IMAD R22, R43, R26, R25 ;  /* 0x0000001a2b167224 */ /* 0x000fe400078e0219 */
[----:B------:R-:W-:-:S04]  /*1190*/  IMAD.HI.U32 R25, R4, R33, RZ ;  /* 0x0000002104197227 */ /* 0x000fc800078e00ff */
[----:B------:R-:W-:-:S04]  /*11a0*/  IMAD.HI.U32 R13, R4, R29, RZ ;  /* 0x0000001d040d7227 */ /* 0x000fc800078e00ff */
[----:B------:R-:W-:Y:S02]  /*11b0*/  IMAD.MOV R0, RZ, RZ, -R0 ;  /* 0x000000ffff007224 */ /* 0x000fe400078e0a00 */
[----:B------:R-:W-:-:S04]  /*11c0*/  IMAD.HI.U32 R26, R4, R35, RZ ;  /* 0x00000023041a7227 */ /* 0x000fc800078e00ff */
[----:B------:R-:W-:Y:S02]  /*11d0*/  IMAD.MOV R34, RZ, RZ, -R25 ;  /* 0x000000ffff227224 */ /* 0x000fe400078e0a19 */
[----:B------:R-:W-:Y:S02]  /*11e0*/  IMAD.MOV R32, RZ, RZ, -R13 ;  /* 0x000000ffff207224 */ /* 0x000fe400078e0a0d */
[----:B------:R-:W-:Y:S02]  /*11f0*/  IMAD R25, R43, R0, R27 ;  /* 0x000000002b197224 */ /* 0x000fe400078e021b */
[----:B------:R-:W-:Y:S02]  /*1200*/  IMAD.MOV R36, RZ, RZ, -R26 ;  /* 0x000000ffff247224 */ /* 0x000fe400078e0a1a */
[----:B------:R-:W-:Y:S02]  /*1210*/  IMAD R0, R3, 0x40, R138 ;  /* 0x0000004003007824 */ /* 0x000fe400078e028a */
[----:B------:R-:W-:-:S02]  /*1220*/  IMAD R27, R43, R32, R29 ;  /* 0x000000202b1b7224 */ /* 0x000fc400078e021d */
[----:B------:R-:W-:Y:S01]  /*1230*/  IMAD R29, R43, R36, R35 ;  /* 0x000000242b1d7224 */ /* 0x000fe200078e0223 */
[----:B------:R-:W-:Y:S01]  /*1240*/  IABS R36, R0 ;  /* 0x0000000000247213 */ /* 0x000fe20000000000 */
[----:B------:R-:W-:Y:S01]  /*1250*/  IMAD.HI.U32 R9, R4, R28, RZ ;  /* 0x0000001c04097227 */ /* 0x000fe200078e00ff */
[----:B------:R-:W-:-:S03]  /*1260*/  IABS R35, R151 ;  /* 0x0000009700237213 */ /* 0x000fc60000000000 */
[----:B------:R-:W-:-:S04]  /*1270*/  IMAD.HI.U32 R2, R2, R36, RZ ;  /* 0x0000002402027227 */ /* 0x000fc800078e00ff */
[----:B------:R-:W-:Y:S02]  /*1280*/  IMAD.MOV R9, RZ, RZ, -R9 ;  /* 0x000000ffff097224 */ /* 0x000fe400078e0a09 */
[----:B------:R-:W-:Y:S02]  /*1290*/  IMAD.MOV R2, RZ, RZ, -R2 ;  /* 0x000000ffff027224 */ /* 0x000fe400078e0a02 */
[C---:B------:R-:W-:Y:S02]  /*12a0*/  IMAD R26, R43.reuse, R9, R28 ;  /* 0x000000092b1a7224 */ /* 0x040fe400078e021c */
[----:B------:R-:W-:Y:S01]  /*12b0*/  IMAD R28, R43, R34, R33 ;  /* 0x000000222b1c7224 */ /* 0x000fe200078e0221 */
[----:B------:R-:W-:Y:S01]  /*12c0*/  IABS R33, R152 ;  /* 0x0000009800217213 */ /* 0x000fe20000000000 */
[----:B------:R-:W-:Y:S01]  /*12d0*/  IMAD R2, R41, R2, R36 ;  /* 0x0000000229027224 */ /* 0x000fe200078e0224 */
[----:B------:R-:W-:Y:S01]  /*12e0*/  IABS R36, R148 ;  /* 0x0000009400247213 */ /* 0x000fe20000000000 */
[----:B------:R-:W-:-:S03]  /*12f0*/  IMAD.HI.U32 R9, R4, R35, RZ ;  /* 0x0000002304097227 */ /* 0x000fc600078e00ff */
[----:B------:R-:W-:Y:S01]  /*1300*/  ISETP.GT.U32.AND P0, PT, R41, R2, PT ;  /* 0x000000022900720c */ /* 0x000fe20003f04070 */
[----:B------:R-:W-:-:S04]  /*1310*/  IMAD.HI.U32 R3, R4, R33, RZ ;  /* 0x0000002104037227 */ /* 0x000fc800078e00ff */
[----:B------:R-:W-:-:S04]  /*1320*/  IMAD.HI.U32 R32, R4, R39, RZ ;  /* 0x0000002704207227 */ /* 0x000fc800078e00ff */
[----:B------:R-:W-:Y:S02]  /*1330*/  IMAD.MOV R34, RZ, RZ, -R3 ;  /* 0x000000ffff227224 */ /* 0x000fe400078e0a03 */
[----:B------:R-:W-:Y:S02]  /*1340*/  IMAD.MOV R38, RZ, RZ, -R9 ;  /* 0x000000ffff267224 */ /* 0x000fe400078e0a09 */
[----:B------:R-:W-:Y:S02]  /*1350*/  IMAD.MOV R42, RZ, RZ, -R32 ;  /* 0x000000ffff2a7224 */ /* 0x000fe400078e0a20 */
[C---:B------:R-:W-:Y:S02]  /*1360*/  IMAD R32, R43.reuse, R34, R33 ;  /* 0x000000222b207224 */ /* 0x040fe400078e0221 */
[C---:B------:R-:W-:Y:S01]  /*1370*/  IMAD R33, R43.reuse, R38, R35 ;  /* 0x000000262b217224 */ /* 0x040fe200078e0223 */
[----:B------:R-:W-:Y:S01]  /*1380*/  IABS R38, R146 ;  /* 0x0000009200267213 */ /* 0x000fe20000000000 */
[----:B------:R-:W-:Y:S01]  /*1390*/  IMAD R35, R43, R42, R39 ;  /* 0x0000002a2b237224 */ /* 0x000fe200078e0227 */
[----:B------:R-:W-:Y:S01]  /*13a0*/  IABS R39, R147 ;  /* 0x0000009300277213 */ /* 0x000fe20000000000 */
[----:B------:R-:W-:Y:S01]  /*13b0*/  IMAD.HI.U32 R13, R4, R37, RZ ;  /* 0x00000025040d7227 */ /* 0x000fe200078e00ff */
[----:B------:R-:W-:-:S03]  /*13c0*/  IABS R42, R144 ;  /* 0x00000090002a7213 */ /* 0x000fc60000000000 */
[----:B------:R-:W-:Y:S01]  /*13d0*/  @!P0 IMAD.IADD R2, R2, 0x1, -R41 ;  /* 0x0000000102028824 */ /* 0x000fe200078e0a29 */
[----:B------:R-:W-:Y:S01]  /*13e0*/  ISETP.GT.U32.AND P0, PT, R43, R5, PT ;  /* 0x000000052b00720c */ /* 0x000fe20003f04070 */
[----:B------:R-:W-:Y:S02]  /*13f0*/  IMAD.MOV R40, RZ, RZ, -R13 ;  /* 0x000000ffff287224 */ /* 0x000fe400078e0a0d */
[----:B------:R-:W-:Y:S01]  /*1400*/  IMAD.HI.U32 R13, R4, R39, RZ ;  /* 0x00000027040d7227 */ /* 0x000fe200078e00ff */
[----:B------:R-:W-:-:S03]  /*1410*/  ISETP.GT.U32.AND P3, PT, R41, R2, PT ;  /* 0x000000022900720c */ /* 0x000fc60003f64070 */
[----:B------:R-:W-:Y:S02]  /*1420*/  IMAD.MOV R44, RZ, RZ, -R13 ;  /* 0x000000ffff2c7224 */ /* 0x000fe400078e0a0d */
[----:B------:R-:W-:Y:S01]  /*1430*/  @!P1 IMAD.IADD R6, R6, 0x1, -R43 ;  /* 0x0000000106069824 */ /* 0x000fe200078e0a2b */
[C---:B------:R-:W-:Y:S01]  /*1440*/  ISETP.GT.U32.AND P1, PT, R43.reuse, R15, PT ;  /* 0x0000000f2b00720c */ /* 0x040fe20003f24070 */
[----:B------:R-:W-:Y:S02]  /*1450*/  IMAD R39, R43, R44, R39 ;  /* 0x0000002c2b277224 */ /* 0x000fe400078e0227 */
[--C-:B------:R-:W-:Y:S01]  /*1460*/  @!P0 IMAD.IADD R5, R5, 0x1, -R43.reuse ;  /* 0x0000000105058824 */ /* 0x100fe200078e0a2b */
[----:B------:R-:W-:Y:S01]  /*1470*/  ISETP.GT.U32.AND P0, PT, R43, R14, PT ;  /* 0x0000000e2b00720c */ /* 0x000fe20003f04070 */
[----:B------:R-:W-:Y:S01]  /*1480*/  @!P2 IMAD.IADD R7, R7, 0x1, -R43 ;  /* 0x000000010707a824 */ /* 0x000fe200078e0a2b */
[C---:B------:R-:W-:Y:S01]  /*1490*/  ISETP.GT.U32.AND P6, PT, R43.reuse, R39, PT ;  /* 0x000000272b00720c */ /* 0x040fe20003fc4070 */
[----:B------:R-:W-:Y:S01]  /*14a0*/  @!P3 IMAD.IADD R2, R2, 0x1, -R41 ;  /* 0x000000010202b824 */ /* 0x000fe200078e0a29 */
[C---:B------:R-:W-:Y:S01]  /*14b0*/  ISETP.GT.U32.AND P3, PT, R43.reuse, R8, PT ;  /* 0x000000082b00720c */ /* 0x040fe20003f64070 */
[--C-:B------:R-:W-:Y:S01]  /*14c0*/  @!P4 IMAD.IADD R10, R10, 0x1, -R43.reuse ;  /* 0x000000010a0ac824 */ /* 0x100fe200078e0a2b */
[----:B------:R-:W-:Y:S01]  /*14d0*/  ISETP.GT.U32.AND P2, PT, R43, R5, PT ;  /* 0x000000052b00720c */ /* 0x000fe20003f44070 */
[--C-:B------:R-:W-:Y:S01]  /*14e0*/  @!P5 IMAD.IADD R11, R11, 0x1, -R43.reuse ;  /* 0x000000010b0bd824 */ /* 0x100fe200078e0a2b */
[----:B------:R-:W-:Y:S01]  /*14f0*/  ISETP.GT.U32.AND P4, PT, R43, R6, PT ;  /* 0x000000062b00720c */ /* 0x000fe20003f84070 */
[----:B------:R-:W-:Y:S01]  /*1500*/  @!P1 IMAD.IADD R15, R15, 0x1, -R43 ;  /* 0x000000010f0f9824 */ /* 0x000fe200078e0a2b */
[C---:B------:R-:W-:Y:S01]  /*1510*/  ISETP.GT.U32.AND P1, PT, R43.reuse, R10, PT ;  /* 0x0000000a2b00720c */ /* 0x040fe20003f24070 */
[C---:B------:R-:W-:Y:S01]  /*1520*/  IMAD R34, R43.reuse, R40, R37 ;  /* 0x000000282b227224 */ /* 0x040fe200078e0225 */
[----:B------:R-:W-:Y:S01]  /*1530*/  IABS R40, R145 ;  /* 0x0000009100287213 */ /* 0x000fe20000000000 */
[--C-:B------:R-:W-:Y:S01]  /*1540*/  @!P0 IMAD.IADD R14, R14, 0x1, -R43.reuse ;  /* 0x000000010e0e8824 */ /* 0x100fe200078e0a2b */
[----:B------:R-:W-:Y:S01]  /*1550*/  ISETP.GT.U32.AND P5, PT, R43, R15, PT ;  /* 0x0000000f2b00720c */ /* 0x000fe20003fa4070 */
[--C-:B------:R-:W-:Y:S01]  /*1560*/  @!P6 IMAD.IADD R39, R39, 0x1, -R43.reuse ;  /* 0x000000012727e824 */ /* 0x100fe200078e0a2b */
[----:B------:R-:W-:Y:S01]  /*1570*/  ISETP.GT.U32.AND P6, PT, R43, R12, PT ;  /* 0x0000000c2b00720c */ /* 0x000fe20003fc4070 */
[----:B------:R-:W-:-:S02]  /*1580*/  @!P3 IMAD.IADD R8, R8, 0x1, -R43 ;  /* 0x000000010808b824 */ /* 0x000fc400078e0a2b */
[--C-:B------:R-:W-:Y:S01]  /*1590*/  @!P2 IMAD.IADD R5, R5, 0x1, -R43.reuse ;  /* 0x000000010505a824 */ /* 0x100fe200078e0a2b */
[C---:B------:R-:W-:Y:S01]  /*15a0*/  ISETP.GT.U32.AND P3, PT, R43.reuse, R39, PT ;  /* 0x000000272b00720c */ /* 0x040fe20003f64070 */
[--C-:B------:R-:W-:Y:S01]  /*15b0*/  @!P4 IMAD.IADD R6, R6, 0x1, -R43.reuse ;  /* 0x000000010606c824 */ /* 0x100fe200078e0a2b */
[C---:B------:R-:W-:Y:S01]  /*15c0*/  ISETP.GT.U32.AND P0, PT, R43.reuse, R8, PT ;  /* 0x000000082b00720c */ /* 0x040fe20003f04070 */
[--C-:B------:R-:W-:Y:S01]  /*15d0*/  @!P1 IMAD.IADD R10, R10, 0x1, -R43.reuse ;  /* 0x000000010a0a9824 */ /* 0x100fe200078e0a2b */
[C---:B------:R-:W-:Y:S01]  /*15e0*/  ISETP.GT.U32.AND P2, PT, R43.reuse, R11, PT ;  /* 0x0000000b2b00720c */ /* 0x040fe20003f44070 */
[----:B------:R-:W-:Y:S01]  /*15f0*/  IMAD.HI.U32 R3, R4, R36, RZ ;  /* 0x0000002404037227 */ /* 0x000fe200078e00ff */
[C---:B------:R-:W-:Y:S02]  /*1600*/  ISETP.GT.U32.AND P1, PT, R43.reuse, R18, PT ;  /* 0x000000122b00720c */ /* 0x040fe40003f24070 */
[C---:B------:R-:W-:Y:S01]  /*1610*/  ISETP.GT.U32.AND P4, PT, R43.reuse, R14, PT ;  /* 0x0000000e2b00720c */ /* 0x040fe20003f84070 */
[--C-:B------:R-:W-:Y:S01]  /*1620*/  @!P6 IMAD.IADD R12, R12, 0x1, -R43.reuse ;  /* 0x000000010c0ce824 */ /* 0x100fe200078e0a2b */
[----:B------:R-:W-:Y:S01]  /*1630*/  ISETP.GT.U32.AND P6, PT, R43, R7, PT ;  /* 0x000000072b00720c */ /* 0x000fe20003fc4070 */
[--C-:B------:R-:W-:Y:S01]  /*1640*/  @!P5 IMAD.IADD R15, R15, 0x1, -R43.reuse ;  /* 0x000000010f0fd824 */ /* 0x100fe200078e0a2b */
[----:B------:R-:W-:Y:S01]  /*1650*/  ISETP.GT.U32.AND P5, PT, R43, R22, PT ;  /* 0x000000162b00720c */ /* 0x000fe20003fa4070 */
[--C-:B------:R-:W-:Y:S01]  /*1660*/  @!P3 IMAD.IADD R39, R39, 0x1, -R43.reuse ;  /* 0x000000012727b824 */ /* 0x100fe200078e0a2b */
[C---:B------:R-:W-:Y:S01]  /*1670*/  ISETP.GT.U32.AND P3, PT, R43.reuse, R12, PT ;  /* 0x0000000c2b00720c */ /* 0x040fe20003f64070 */
[--C-:B------:R-:W-:Y:S01]  /*1680*/  @!P0 IMAD.IADD R8, R8, 0x1, -R43.reuse ;  /* 0x0000000108088824 */ /* 0x100fe200078e0a2b */
[----:B------:R-:W-:Y:S01]  /*1690*/  ISETP.GT.U32.AND P0, PT, R43, R17, PT ;  /* 0x000000112b00720c */ /* 0x000fe20003f04070 */
[--C-:B------:R-:W-:Y:S01]  /*16a0*/  @!P2 IMAD.IADD R11, R11, 0x1, -R43.reuse ;  /* 0x000000010b0ba824 */ /* 0x100fe200078e0a2b */
[C---:B------:R-:W-:Y:S01]  /*16b0*/  ISETP.GT.U32.AND P2, PT, R43.reuse, R19, PT ;  /* 0x000000132b00720c */ /* 0x040fe20003f44070 */
[--C-:B------:R-:W-:Y:S01]  /*16c0*/  @!P1 IMAD.IADD R18, R18, 0x1, -R43.reuse ;  /* 0x0000000112129824 */ /* 0x100fe200078e0a2b */
[C---:B------:R-:W-:Y:S01]  /*16d0*/  ISETP.GT.U32.AND P1, PT, R43.reuse, R25, PT ;  /* 0x000000192b00720c */ /* 0x040fe20003f24070 */
[--C-:B------:R-:W-:Y:S01]  /*16e0*/  @!P4 IMAD.IADD R14, R14, 0x1, -R43.reuse ;  /* 0x000000010e0ec824 */ /* 0x100fe200078e0a2b */
[----:B------:R-:W-:Y:S01]  /*16f0*/  ISETP.GT.U32.AND P4, PT, R43, R21, PT ;  /* 0x000000152b00720c */ /* 0x000fe20003f84070 */
[--C-:B------:R-:W-:Y:S01]  /*1700*/  @!P6 IMAD.IADD R7, R7, 0x1, -R43.reuse ;  /* 0x000000010707e824 */ /* 0x100fe200078e0a2b */
[----:B------:R-:W-:Y:S01]  /*1710*/  ISETP.GT.U32.AND P6, PT, R43, R16, PT ;  /* 0x000000102b00720c */ /* 0x000fe20003fc4070 */
[----:B------:R-:W-:-:S02]  /*1720*/  @!P5 IMAD.IADD R22, R22, 0x1, -R43 ;  /* 0x000000011616d824 */ /* 0x000fc400078e0a2b */
[--C-:B------:R-:W-:Y:S01]  /*1730*/  @!P3 IMAD.IADD R12, R12, 0x1, -R43.reuse ;  /* 0x000000010c0cb824 */ /* 0x100fe200078e0a2b */
[----:B------:R-:W-:Y:S01]  /*1740*/  ISETP.GT.U32.AND P3, PT, R43, R20, PT ;  /* 0x000000142b00720c */ /* 0x000fe20003f64070 */
[--C-:B------:R-:W-:Y:S01]  /*1750*/  @!P0 IMAD.IADD R17, R17, 0x1, -R43.reuse ;  /* 0x0000000111118824 */ /* 0x100fe200078e0a2b */
[----:B------:R-:W-:Y:S01]  /*1760*/  ISETP.GT.U32.AND P0, PT, R43, R24, PT ;  /* 0x000000182b00720c */ /* 0x000fe20003f04070 */
[--C-:B------:R-:W-:Y:S01]  /*1770*/  @!P2 IMAD.IADD R19, R19, 0x1, -R43.reuse ;  /* 0x000000011313a824 */ /* 0x100fe200078e0a2b */
[----:B------:R-:W-:Y:S01]  /*1780*/  ISETP.GT.U32.AND P2, PT, R43, R26, PT ;  /* 0x0000001a2b00720c */ /* 0x000fe20003f44070 */
[--C-:B------:R-:W-:Y:S02]  /*1790*/  @!P1 IMAD.IADD R25, R25, 0x1, -R43.reuse ;  /* 0x0000000119199824 */ /* 0x100fe400078e0a2b */
[--C-:B------:R-:W-:Y:S01]  /*17a0*/  @!P4 IMAD.IADD R21, R21, 0x1, -R43.reuse ;  /* 0x000000011515c824 */ /* 0x100fe200078e0a2b */
[C---:B------:R-:W-:Y:S01]  /*17b0*/  ISETP.GT.U32.AND P1, PT, R43.reuse, R19, PT ;  /* 0x000000132b00720c */ /* 0x040fe20003f24070 */
[----:B------:R-:W-:Y:S01]  /*17c0*/  @!P6 IMAD.IADD R16, R16, 0x1, -R43 ;  /* 0x000000011010e824 */ /* 0x000fe200078e0a2b */
[C---:B------:R-:W-:Y:S01]  /*17d0*/  ISETP.GT.U32.AND P6, PT, R43.reuse, R23, PT ;  /* 0x000000172b00720c */ /* 0x040fe20003fc4070 */
[----:B------:R-:W-:Y:S01]  /*17e0*/  IMAD.MOV R37, RZ, RZ, -R3 ;  /* 0x000000ffff257224 */ /* 0x000fe200078e0a03 */
[C---:B------:R-:W-:Y:S01]  /*17f0*/  ISETP.GT.U32.AND P4, PT, R43.reuse, R28, PT ;  /* 0x0000001c2b00720c */ /* 0x040fe20003f84070 */
[--C-:B------:R-:W-:Y:S01]  /*1800*/  @!P3 IMAD.IADD R20, R20, 0x1, -R43.reuse ;  /* 0x000000011414b824 */ /* 0x100fe200078e0a2b */
[C---:B------:R-:W-:Y:S01]  /*1810*/  ISETP.GT.U32.AND P3, PT, R43.reuse, R27, PT ;  /* 0x0000001b2b00720c */ /* 0x040fe20003f64070 */
[--C-:B------:R-:W-:Y:S01]  /*1820*/  @!P0 IMAD.IADD R24, R24, 0x1, -R43.reuse ;  /* 0x0000000118188824 */ /* 0x100fe200078e0a2b */
[C---:B------:R-:W-:Y:S01]  /*1830*/  ISETP.GT.U32.AND P5, PT, R43.reuse, R16, PT ;  /* 0x000000102b00720c */ /* 0x040fe20003fa4070 */
[----:B------:R-:W-:Y:S01]  /*1840*/  @!P2 IMAD.IADD R26, R26, 0x1, -R43 ;  /* 0x000000011a1aa824 */ /* 0x000fe200078e0a2b */
[C---:B------:R-:W-:Y:S01]  /*1850*/  ISETP.GT.U32.AND P0, PT, R43.reuse, R18, PT ;  /* 0x000000122b00720c */ /* 0x040fe20003f04070 */
[----:B------:R-:W-:Y:S01]  /*1860*/  IMAD.HI.U32 R9, R4, R38, RZ ;  /* 0x0000002604097227 */ /* 0x000fe200078e00ff */
[----:B------:R-:W-:-:S03]  /*1870*/  ISETP.GT.U32.AND P2, PT, R43, R20, PT ;  /* 0x000000142b00720c */ /* 0x000fc60003f44070 */
[--C-:B------:R-:W-:Y:S01]  /*1880*/  @!P6 IMAD.IADD R23, R23, 0x1, -R43.reuse ;  /* 0x000000011717e824 */ /* 0x100fe200078e0a2b */
[----:B------:R-:W-:Y:S01]  /*1890*/  ISETP.GT.U32.AND P6, PT, R43, R17, PT ;  /* 0x000000112b00720c */ /* 0x000fe20003fc4070 */
[--C-:B------:R-:W-:Y:S01]  /*18a0*/  @!P1 IMAD.IADD R19, R19, 0x1, -R43.reuse ;  /* 0x0000000113139824 */ /* 0x100fe200078e0a2b */
[----:B------:R-:W-:Y:S01]  /*18b0*/  ISETP.GT.U32.AND P1, PT, R43, R25, PT ;  /* 0x000000192b00720c */ /* 0x000fe20003f24070 */
[--C-:B------:R-:W-:Y:S01]  /*18c0*/  @!P3 IMAD.IADD R27, R27, 0x1, -R43.reuse ;  /* 0x000000011b1bb824 */ /* 0x100fe200078e0a2b */
[C---:B------:R-:W-:Y:S01]  /*18d0*/  ISETP.GT.U32.AND P3, PT, R43.reuse, R21, PT ;  /* 0x000000152b00720c */ /* 0x040fe20003f64070 */
[--C-:B------:R-:W-:Y:S01]  /*18e0*/  @!P5 IMAD.IADD R16, R16, 0x1, -R43.reuse ;  /* 0x000000011010d824 */ /* 0x100fe200078e0a2b */
[C---:B------:R-:W-:Y:S01]  /*18f0*/  ISETP.GT.U32.AND P5, PT, R43.reuse, R23, PT ;  /* 0x000000172b00720c */ /* 0x040fe20003fa4070 */
[--C-:B------:R-:W-:Y:S01]  /*1900*/  @!P4 IMAD.IADD R28, R28, 0x1, -R43.reuse ;  /* 0x000000011c1cc824 */ /* 0x100fe200078e0a2b */
[C---:B------:R-:W-:Y:S01]  /*1910*/  ISETP.GT.U32.AND P4, PT, R43.reuse, R22, PT ;  /* 0x000000162b00720c */ /* 0x040fe20003f84070 */
[--C-:B------:R-:W-:Y:S01]  /*1920*/  @!P0 IMAD.IADD R18, R18, 0x1, -R43.reuse ;  /* 0x0000000112128824 */ /* 0x100fe200078e0a2b */
[C---:B------:R-:W-:Y:S01]  /*1930*/  ISETP.GT.U32.AND P0, PT, R43.reuse, R24, PT ;  /* 0x000000182b00720c */ /* 0x040fe20003f04070 */
[----:B------:R-:W-:Y:S01]  /*1940*/  @!P2 IMAD.IADD R20, R20, 0x1, -R43 ;  /* 0x000000011414a824 */ /* 0x000fe200078e0a2b */
[----:B------:R-:W-:Y:S01]  /*1950*/  ISETP.GT.U32.AND P2, PT, R43, R26, PT ;  /* 0x0000001a2b00720c */ /* 0x000fe20003f44070 */
[----:B------:R-:W-:-:S04]  /*1960*/  IMAD.HI.U32 R13, R4, R40, RZ ;  /* 0x00000028040d7227 */ /* 0x000fc800078e00ff */
[--C-:B------:R-:W-:Y:S01]  /*1970*/  @!P3 IMAD.IADD R21, R21, 0x1, -R43.reuse ;  /* 0x000000011515b824 */ /* 0x100fe200078e0a2b */
[----:B------:R-:W-:Y:S01]  /*1980*/  ISETP.GT.U32.AND P3, PT, R43, R27, PT ;  /* 0x0000001b2b00720c */ /* 0x000fe20003f64070 */
[--C-:B------:R-:W-:Y:S01]  /*1990*/  @!P5 IMAD.IADD R23, R23, 0x1, -R43.reuse ;  /* 0x000000011717d824 */ /* 0x100fe200078e0a2b */
[----:B------:R-:W-:Y:S01]  /*19a0*/  ISETP.GT.U32.AND P5, PT, R43, R32, PT ;  /* 0x000000202b00720c */ /* 0x000fe20003fa4070 */
[----:B------:R-:W-:Y:S01]  /*19b0*/  @!P1 IMAD.IADD R25, R25, 0x1, -R43 ;  /* 0x0000000119199824 */ /* 0x000fe200078e0a2b */
[----:B------:R-:W-:Y:S01]  /*19c0*/  ISETP.GT.U32.AND P1, PT, R43, R34, PT ;  /* 0x000000222b00720c */ /* 0x000fe20003f24070 */
[----:B------:R-:W-:-:S04]  /*19d0*/  IMAD.HI.U32 R3, R4, R42, RZ ;  /* 0x0000002a04037227 */ /* 0x000fc800078e00ff */
[----:B------:R-:W-:Y:S02]  /*19e0*/  IMAD R4, R43, R37, R36 ;  /* 0x000000252b047224 */ /* 0x000fe400078e0224 */
        /* <DEDUP_REMOVED lines=10> */
[C---:B------:R-:W-:Y:S01]  /*1a90*/  ISETP.GT.U32.AND P2, PT, R43.reuse, R35, PT ;  /* 0x000000232b00720c */ /* 0x040fe20003f44070 */
[----:B------:R-:W-:Y:S01]  /*1aa0*/  @!P1 IMAD.IADD R34, R34, 0x1, -R43 ;  /* 0x0000000122229824 */ /* 0x000fe200078e0a2b */
[C---:B------:R-:W-:Y:S01]  /*1ab0*/  ISETP.GT.U32.AND P1, PT, R43.reuse, R32, PT ;  /* 0x000000202b00720c */ /* 0x040fe20003f24070 */
[----:B------:R-:W-:Y:S02]  /*1ac0*/  IMAD.MOV R9, RZ, RZ, -R9 ;  /* 0x000000ffff097224 */ /* 0x000fe400078e0a09 */
[----:B------:R-:W-:Y:S02]  /*1ad0*/  IMAD.MOV R13, RZ, RZ, -R13 ;  /* 0x000000ffff0d7224 */ /* 0x000fe400078e0a0d */
[----:B------:R-:W-:Y:S02]  /*1ae0*/  IMAD.MOV R3, RZ, RZ, -R3 ;  /* 0x000000ffff037224 */ /* 0x000fe400078e0a03 */
[----:B------:R-:W-:-:S02]  /*1af0*/  IMAD R36, R43, R9, R38 ;  /* 0x000000092b247224 */ /* 0x000fc400078e0226 */
[C---:B------:R-:W-:Y:S01]  /*1b00*/  IMAD R37, R43.reuse, R13, R40 ;  /* 0x0000000d2b257224 */ /* 0x040fe200078e0228 */
[----:B------:R-:W0:Y:S01]  /*1b10*/  LDS R9, [UR9] ;  /* 0x00000009ff097984 */ /* 0x000e220008000800 */
[C---:B------:R-:W-:Y:S02]  /*1b20*/  IMAD R38, R43.reuse, R3, R42 ;  /* 0x000000032b267224 */ /* 0x040fe400078e022a */
        /* <DEDUP_REMOVED lines=12> */
[----:B------:R-:W-:Y:S01]  /*1bf0*/  IMAD.MOV.U32 R56, RZ, RZ, R2 ;  /* 0x000000ffff387224 */ /* 0x000fe200078e0002 */
[----:B------:R-:W-:Y:S01]  /*1c00*/  ISETP.GT.U32.AND P0, PT, R43, R29, PT ;  /* 0x0000001d2b00720c */ /* 0x000fe20003f04070 */
[--C-:B------:R-:W-:Y:S01]  /*1c10*/  @!P6 IMAD.IADD R36, R36, 0x1, -R43.reuse ;  /* 0x000000012424e824 */ /* 0x100fe200078e0a2b */
[----:B------:R-:W-:Y:S01]  /*1c20*/  ISETP.NE.AND P6, PT, R30, RZ, PT ;  /* 0x000000ff1e00720c */ /* 0x000fe20003fc5270 */
[--C-:B------:R-:W-:Y:S01]  /*1c30*/  @!P4 IMAD.IADD R37, R37, 0x1, -R43.reuse ;  /* 0x000000012525c824 */ /* 0x100fe200078e0a2b */
[----:B------:R-:W-:Y:S01]  /*1c40*/  ISETP.GE.AND P4, PT, R0, RZ, PT ;  /* 0x000000ff0000720c */ /* 0x000fe20003f86270 */
[--C-:B------:R-:W-:Y:S01]  /*1c50*/  @!P5 IMAD.IADD R38, R38, 0x1, -R43.reuse ;  /* 0x000000012626d824 */ /* 0x100fe200078e0a2b */
[----:B------:R-:W-:Y:S01]  /*1c60*/  LOP3.LUT R2, RZ, R31, RZ, 0x33, !PT ;  /* 0x0000001fff027212 */ /* 0x000fe200078e33ff */
[--C-:B------:R-:W-:Y:S01]  /*1c70*/  @!P3 IMAD.IADD R34, R34, 0x1, -R43.reuse ;  /* 0x000000012222b824 */ /* 0x100fe200078e0a2b */
[----:B------:R-:W-:Y:S01]  /*1c80*/  ISETP.GT.U32.AND P3, PT, R43, R37, PT ;  /* 0x000000252b00720c */ /* 0x000fe20003f64070 */
[--C-:B------:R-:W-:Y:S01]  /*1c90*/  @!P2 IMAD.IADD R33, R33, 0x1, -R43.reuse ;  /* 0x000000012121a824 */ /* 0x100fe200078e0a2b */
[C---:B------:R-:W-:Y:S01]  /*1ca0*/  ISETP.GT.U32.AND P2, PT, R43.reuse, R36, PT ;  /* 0x000000242b00720c */ /* 0x040fe20003f44070 */
[----:B------:R-:W-:Y:S01]  /*1cb0*/  @!P1 IMAD.IADD R4, R4, 0x1, -R43 ;  /* 0x0000000104049824 */ /* 0x000fe200078e0a2b */
[----:B------:R-:W-:Y:S01]  /*1cc0*/  ISETP.GT.U32.AND P5, PT, R43, R38, PT ;  /* 0x000000262b00720c */ /* 0x000fe20003fa4070 */
[----:B------:R-:W-:Y:S01]  /*1cd0*/  IMAD.SHL.U32 R3, R100, 0x200000, RZ ;  /* 0x0020000064037824 */ /* 0x000fe200078e00ff */
[----:B------:R-:W-:Y:S01]  /*1ce0*/  ISETP.GE.AND P1, PT, R96, RZ, PT ;  /* 0x000000ff6000720c */ /* 0x000fe20003f26270 */
[----:B------:R-:W-:-:S02]  /*1cf0*/  IMAD.MOV.U32 R45, RZ, RZ, R26 ;  /* 0x000000ffff2d7224 */ /* 0x000fc400078e001a */
[----:B------:R-:W-:Y:S01]  /*1d00*/  @!P4 IMAD.MOV R56, RZ, RZ, -R56 ;  /* 0x000000ffff38c224 */ /* 0x000fe200078e0a38 */
[----:B------:R-:W-:Y:S01]  /*1d10*/  ISETP.GE.AND P4, PT, R94, RZ, PT ;  /* 0x000000ff5e00720c */ /* 0x000fe20003f86270 */
[----:B------:R-:W-:Y:S01]  /*1d20*/  IMAD.MOV.U32 R47, RZ, RZ, R27 ;  /* 0x000000ffff2f7224 */ /* 0x000fe200078e001b */
[----:B------:R-:W-:Y:S01]  /*1d30*/  LOP3.LUT R3, R3, 0x600000, RZ, 0xc0, !PT ;  /* 0x0060000003037812 */ /* 0x000fe200078ec0ff */
[--C-:B------:R-:W-:Y:S01]  /*1d40*/  @!P3 IMAD.IADD R37, R37, 0x1, -R43.reuse ;  /* 0x000000012525b824 */ /* 0x100fe200078e0a2b */
[----:B------:R-:W-:Y:S01]  /*1d50*/  ISETP.GE.AND P3, PT, R171, RZ, PT ;  /* 0x000000ffab00720c */ /* 0x000fe20003f66270 */
[--C-:B------:R-:W-:Y:S01]  /*1d60*/  @!P2 IMAD.IADD R36, R36, 0x1, -R43.reuse ;  /* 0x000000012424a824 */ /* 0x100fe200078e0a2b */
[----:B------:R-:W-:Y:S01]  /*1d70*/  ISETP.GE.AND P2, PT, R95, RZ, PT ;  /* 0x000000ff5f00720c */ /* 0x000fe20003f46270 */
[----:B------:R-:W-:Y:S01]  /*1d80*/  @!P5 IMAD.IADD R38, R38, 0x1, -R43 ;  /* 0x000000012626d824 */ /* 0x000fe200078e0a2b */
[----:B------:R-:W-:Y:S01]  /*1d90*/  ISETP.GE.AND P5, PT, R172, RZ, PT ;  /* 0x000000ffac00720c */ /* 0x000fe20003fa6270 */
[----:B------:R-:W-:Y:S01]  /*1da0*/  @!P1 IMAD.MOV R5, RZ, RZ, -R5 ;  /* 0x000000ffff059224 */ /* 0x000fe200078e0a05 */
[----:B------:R-:W-:Y:S01]  /*1db0*/  ISETP.GE.AND P1, PT, R170, RZ, PT ;  /* 0x000000ffaa00720c */ /* 0x000fe20003f26270 */
[----:B------:R-:W-:Y:S01]  /*1dc0*/  @!P0 IMAD.IADD R29, R29, 0x1, -R43 ;  /* 0x000000011d1d8824 */ /* 0x000fe200078e0a2b */
[----:B------:R-:W-:Y:S01]  /*1dd0*/  R2UR UR10, R3 ;  /* 0x00000000030a72ca */ /* 0x000fe200000e0000 */
[----:B------:R-:W-:Y:S01]  /*1de0*/  @!P4 IMAD.MOV R7, RZ, RZ, -R7 ;  /* 0x000000ffff07c224 */ /* 0x000fe200078e0a07 */
[----:B------:R-:W-:Y:S01]  /*1df0*/  ISETP.GE.AND P4, PT, R168, RZ, PT ;  /* 0x000000ffa800720c */ /* 0x000fe20003f86270 */
[----:B------:R-:W-:Y:S01]  /*1e00*/  IMAD.MOV.U32 R3, RZ, RZ, R17 ;  /* 0x000000ffff037224 */ /* 0x000fe200078e0011 */
[----:B------:R-:W-:Y:S01]  /*1e10*/  ISETP.GT.U32.AND P0, PT, R43, R35, PT ;  /* 0x000000232b00720c */ /* 0x000fe20003f04070 */
[----:B------:R-:W-:Y:S01]  /*1e20*/  @!P3 IMAD.MOV R10, RZ, RZ, -R10 ;  /* 0x000000ffff0ab224 */ /* 0x000fe200078e0a0a */
[----:B------:R-:W-:Y:S01]  /*1e30*/  ISETP.GE.AND P3, PT, R166, RZ, PT ;  /* 0x000000ffa600720c */ /* 0x000fe20003f66270 */
[----:B------:R-:W-:Y:S01]  /*1e40*/  @!P2 IMAD.MOV R6, RZ, RZ, -R6 ;  /* 0x000000ffff06a224 */ /* 0x000fe200078e0a06 */
[----:B------:R-:W-:Y:S01]  /*1e50*/  ISETP.GE.AND P2, PT, R169, RZ, PT ;  /* 0x000000ffa900720c */ /* 0x000fe20003f46270 */
[----:B------:R-:W-:Y:S01]  /*1e60*/  @!P5 IMAD.MOV R8, RZ, RZ, -R8 ;  /* 0x000000ffff08d224 */ /* 0x000fe200078e0a08 */
[----:B------:R-:W-:Y:S01]  /*1e70*/  ISETP.GE.AND P5, PT, R167, RZ, PT ;  /* 0x000000ffa700720c */ /* 0x000fe20003fa6270 */
[----:B------:R-:W-:Y:S01]  /*1e80*/  @!P1 IMAD.MOV R11, RZ, RZ, -R11 ;  /* 0x000000ffff0b9224 */ /* 0x000fe200078e0a0b */
[----:B------:R-:W-:Y:S01]  /*1e90*/  ISETP.GE.AND P1, PT, R165, RZ, PT ;  /* 0x000000ffa500720c */ /* 0x000fe20003f26270 */
[----:B-----5:R-:W-:Y:S01]  /*1ea0*/  IMAD R13, R139, R134, RZ ;  /* 0x000000868b0d7224 */ /* 0x020fe200078e02ff */
[----:B0-----:R-:W-:Y:S01]  /*1eb0*/  R2UR UR8, R9 ;  /* 0x00000000090872ca */ /* 0x001fe200000e0000 */
[----:B------:R-:W-:Y:S01]  /*1ec0*/  @!P4 IMAD.MOV R14, RZ, RZ, -R14 ;  /* 0x000000ffff0ec224 */ /* 0x000fe200078e0a0e */
[----:B------:R-:W-:Y:S01]  /*1ed0*/  ISETP.GE.AND P4, PT, R163, RZ, PT ;  /* 0x000000ffa300720c */ /* 0x000fe20003f86270 */
[----:B------:R-:W-:Y:S01]  /*1ee0*/  IMAD.MOV.U32 R49, RZ, RZ, R28 ;  /* 0x000000ffff317224 */ /* 0x000fe200078e001c */
[----:B------:R-:W-:Y:S01]  /*1ef0*/  @!P6 LOP3.LUT R56, RZ, R30, RZ, 0x33, !PT ;  /* 0x0000001eff38e212 */ /* 0x000fe200078e33ff */
        /* <DEDUP_REMOVED lines=8> */
[----:B------:R-:W-:Y:S01]  /*1f80*/  IMAD.MOV.U32 R51, RZ, RZ, R29 ;  /* 0x000000ffff337224 */ /* 0x000fe200078e001d */
[----:B------:R-:W-:Y:S01]  /*1f90*/  ISETP.GE.AND P6, PT, R147, RZ, PT ;  /* 0x000000ff9300720c */ /* 0x000fe20003fc6270 */
[----:B------:R-:W-:Y:S01]  /*1fa0*/  @!P4 IMAD.MOV R19, RZ, RZ, -R19 ;  /* 0x000000ffff13c224 */ /* 0x000fe200078e0a13 */
[----:B------:R-:W-:Y:S01]  /*1fb0*/  ISETP.GE.AND P4, PT, R158, RZ, PT ;  /* 0x000000ff9e00720c */ /* 0x000fe20003f86270 */
[----:B------:R-:W-:Y:S01]  /*1fc0*/  IMAD.MOV.U32 R53, RZ, RZ, R32 ;  /* 0x000000ffff357224 */ /* 0x000fe200078e0020 */
[----:B------:R-:W-:Y:S01]  /*1fd0*/  UIADD3 UR10, UPT, UPT, UR8, UR10, URZ ;  /* 0x0000000a080a7290 */ /* 0x000fe2000fffe0ff */
        /* <DEDUP_REMOVED lines=8> */
[----:B------:R-:W-:-:S02]  /*2060*/  IMAD.MOV.U32 R55, RZ, RZ, R33 ;  /* 0x000000ffff377224 */ /* 0x000fc400078e0021 */
[----:B------:R-:W-:Y:S01]  /*2070*/  @!P4 IMAD.MOV R24, RZ, RZ, -R24 ;  /* 0x000000ffff18c224 */ /* 0x000fe200078e0a18 */
[----:B------:R-:W-:Y:S01]  /*2080*/  ISETP.GE.AND P4, PT, R153, RZ, PT ;  /* 0x000000ff9900720c */ /* 0x000fe20003f86270 */
[----:B------:R-:W-:Y:S02]  /*2090*/  IMAD.MOV.U32 R57, RZ, RZ, R34 ;  /* 0x000000ffff397224 */ /* 0x000fe400078e0022 */
        /* <DEDUP_REMOVED lines=8> */
[----:B------:R-:W-:-:S02]  /*2120*/  IMAD R9, R134, 0x2, R13 ;  /* 0x0000000286097824 */ /* 0x000fc400078e020d */
[----:B------:R-:W-:Y:S01]  /*2130*/  @!P4 IMAD.MOV R51, RZ, RZ, -R51 ;  /* 0x000000ffff33c224 */ /* 0x000fe200078e0a33 */
[----:B------:R-:W-:Y:S01]  /*2140*/  ISETP.GE.AND P4, PT, R148, RZ, PT ;  /* 0x000000ff9400720c */ /* 0x000fe20003f86270 */
[----:B------:R-:W-:Y:S01]  /*2150*/  @!P0 IMAD.IADD R35, R35, 0x1, -R43 ;  /* 0x0000000123238824 */ /* 0x000fe200078e0a2b */
[----:B------:R-:W-:Y:S01]  /*2160*/  ISETP.NE.AND P0, PT, R31, RZ, PT ;  /* 0x000000ff1f00720c */ /* 0x000fe20003f05270 */
        /* <DEDUP_REMOVED lines=8> */
[----:B------:R-:W-:Y:S01]  /*21f0*/  IMAD R17, R134, 0x2, R9 ;  /* 0x0000000286117824 */ /* 0x000fe200078e0209 */
[C---:B------:R-:W-:Y:S01]  /*2200*/  SEL R46, R2.reuse, R47, !P0 ;  /* 0x0000002f022e7207 */ /* 0x040fe20004000000 */
[----:B------:R-:W-:Y:S01]  /*2210*/  IMAD.MOV.U32 R79, RZ, RZ, R39 ;  /* 0x000000ffff4f7224 */ /* 0x000fe200078e0027 */
[----:B------:R-:W-:Y:S01]  /*2220*/  SEL R54, R2, R57, !P0 ;  /* 0x0000003902367207 */ /* 0x000fe20004000000 */
[----:B------:R-:W-:Y:S01]  /*2230*/  IMAD R57, R134, 0x2, R17 ;  /* 0x0000000286397824 */ /* 0x000fe200078e0211 */
[C---:B------:R-:W-:Y:S01]  /*2240*/  SEL R47, R2.reuse, R49, !P0 ;  /* 0x00000031022f7207 */ /* 0x040fe20004000000 */
[----:B------:R-:W-:Y:S01]  /*2250*/  IMAD.MOV.U32 R59, RZ, RZ, R35 ;  /* 0x000000ffff3b7224 */ /* 0x000fe200078e0023 */
[C---:B------:R-:W-:Y:S01]  /*2260*/  SEL R48, R2.reuse, R51, !P0 ;  /* 0x0000003302307207 */ /* 0x040fe20004000000 */
[----:B------:R-:W-:Y:S01]  /*2270*/  IMAD.MOV.U32 R61, RZ, RZ, R36 ;  /* 0x000000ffff3d7224 */ /* 0x000fe200078e0024 */
[C---:B------:R-:W-:Y:S01]  /*2280*/  SEL R49, R2.reuse, R53, !P0 ;  /* 0x0000003502317207 */ /* 0x040fe20004000000 */
[----:B------:R-:W-:Y:S01]  /*2290*/  IMAD.MOV.U32 R63, RZ, RZ, R37 ;  /* 0x000000ffff3f7224 */ /* 0x000fe200078e0025 */
[C---:B------:R-:W-:Y:S01]  /*22a0*/  SEL R52, R2.reuse, R55, !P0 ;  /* 0x0000003702347207 */ /* 0x040fe20004000000 */
[----:B------:R-:W-:Y:S01]  /*22b0*/  IMAD.MOV.U32 R65, RZ, RZ, R38 ;  /* 0x000000ffff417224 */ /* 0x000fe200078e0026 */
[----:B------:R-:W-:Y:S01]  /*22c0*/  SEL R26, R2, R5, !P0 ;  /* 0x00000005021a7207 */ /* 0x000fe20004000000 */
[----:B------:R-:W-:Y:S01]  /*22d0*/  IMAD R117, R134, 0x2, R57 ;  /* 0x0000000286757824 */ /* 0x000fe200078e0239 */
[C---:B------:R-:W-:Y:S01]  /*22e0*/  SEL R27, R2.reuse, R6, !P0 ;  /* 0x00000006021b7207 */ /* 0x040fe20004000000 */
[----:B------:R-:W-:Y:S01]  /*22f0*/  @!P2 IMAD.MOV R59, RZ, RZ, -R59 ;  /* 0x000000ffff3ba224 */ /* 0x000fe200078e0a3b */
        /* <DEDUP_REMOVED lines=10> */
[----:B------:R-:W-:Y:S01]  /*23a0*/  SEL R33, R2, R14, !P0 ;  /* 0x0000000e02217207 */ /* 0x000fe20004000000 */
[----:B------:R-:W-:Y:S01]  /*23b0*/  IMAD R93, R134, 0x2, R117 ;  /* 0x00000002865d7824 */ /* 0x000fe200078e0275 */
[----:B------:R-:W-:Y:S01]  /*23c0*/  SEL R34, R2, R15, !P0 ;  /* 0x0000000f02227207 */ /* 0x000fe20004000000 */
[----:B------:R-:W-:Y:S01]  /*23d0*/  IMAD R83, R56, R89, RZ ;  /* 0x0000005938537224 */ /* 0x000fe200078e02ff */
[----:B------:R-:W-:Y:S01]  /*23e0*/  SEL R35, R2, R16, !P0 ;  /* 0x0000001002237207 */ /* 0x000fe20004000000 */
[----:B------:R-:W-:Y:S01]  /*23f0*/  IMAD R101, R134, 0x2, R93 ;  /* 0x0000000286657824 */ /* 0x000fe200078e025d */
[----:B------:R-:W-:-:S02]  /*2400*/  SEL R36, R2, R3, !P0 ;  /* 0x0000000302247207 */ /* 0x000fc40004000000 */
[C---:B------:R-:W-:Y:S02]  /*2410*/  SEL R37, R2.reuse, R18, !P0 ;  /* 0x0000001202257207 */ /* 0x040fe40004000000 */
[C---:B------:R-:W-:Y:S02]  /*2420*/  SEL R38, R2.reuse, R19, !P0 ;  /* 0x0000001302267207 */ /* 0x040fe40004000000 */
[C---:B------:R-:W-:Y:S02]  /*2430*/  SEL R39, R2.reuse, R20, !P0 ;  /* 0x0000001402277207 */ /* 0x040fe40004000000 */
[C---:B------:R-:W-:Y:S02]  /*2440*/  SEL R40, R2.reuse, R21, !P0 ;  /* 0x0000001502287207 */ /* 0x040fe40004000000 */
[C---:B------:R-:W-:Y:S02]  /*2450*/  SEL R41, R2.reuse, R22, !P0 ;  /* 0x0000001602297207 */ /* 0x040fe40004000000 */
        /* <DEDUP_REMOVED lines=9> */
[----:B------:R-:W-:Y:S01]  /*24f0*/  SEL R79, R2, R79, !P0 ;  /* 0x0000004f024f7207 */ /* 0x000fe20004000000 */
[----:B------:R-:W-:Y:S01]  /*2500*/  BAR.SYNC.DEFER_BLOCKING 0x0 ;  /* 0x0000000000007b1d */ /* 0x000fe20000010000 */
[----:B------:R-:W-:Y:S02]  /*2510*/  LOP3.LUT P1, RZ, R97, 0x7f, RZ, 0xc0, !PT ;  /* 0x0000007f61ff7812 */ /* 0x000fe4000782c0ff */
[----:B------:R-:W-:-:S03]  /*2520*/  ISETP.GT.AND P0, PT, R173, 0x3f, PT ;  /* 0x0000003fad00780c */ /* 0x000fc60003f04270 */
[----:B----4-:R-:W-:Y:S10]  /*2530*/  BRA.U UP0, `(.L_x_5) ;  /* 0x0000000100187547 */ /* 0x010ff4000b800000 */
[----:B------:R-:W-:Y:S01]  /*2540*/  ELECT P2, URZ, PT ;  /* 0x0000000000ff782f */ /* 0x000fe20003840000 */
[----:B------:R-:W-:Y:S01]  /*2550*/  IMAD.MOV.U32 R2, RZ, RZ, 0x1 ;  /* 0x00000001ff027424 */ /* 0x000fe200078e00ff */
[----:B------:R-:W-:Y:S01]  /*2560*/  UMOV UR4, 0x40 ;  /* 0x0000004000047882 */ /* 0x000fe20000000000 */
[----:B------:R-:W-:Y:S01]  /*2570*/  UVIRTCOUNT.DEALLOC.SMPOOL 0x80 ;  /* 0x000000800000784c */ /* 0x000fe20000000000 */
[----:B------:R-:W-:-:S09]  /*2580*/  ULEA UR4, UR5, UR4, 0x18 ;  /* 0x0000000405047291 */ /* 0x000fd2000f8ec0ff */
[----:B------:R0:W-:Y:S03]  /*2590*/  @P2 STS.U8 [UR4], R2 ;  /* 0x00000002ff002988 */ /* 0x0001e60008000004 */
.L_x_5:
[----:B------:R-:W-:Y:S01]  /*25a0*/  STTM.16dp32bit_t0_t15.x32 tmem[UR10], RZ ;  /* 0x000000ff000079ed */ /* 0x000fe20008a8000a */
[----:B------:R-:W-:Y:S01]  /*25b0*/  STTM.16dp32bit_t16_t31.x32 tmem[UR10+0x20], RZ ;  /* 0x000020ff000079ed */ /* 0x000fe20008aa000a */
[----:B------:R-:W1:Y:S02]  /*25c0*/  FENCE.VIEW.ASYNC.T ;  /* 0x00000000000073c6 */ /* 0x000e640000000200 */
[----:B-1----:R-:W-:Y:S01]  /*25d0*/  VOTEU.ALL UP1, P1 ;  /* 0x0000000000ff7886 */ /* 0x002fe20000820000 */
[----:B------:R-:W-:Y:S01]  /*25e0*/  VOTEU.ALL UP2, P1 ;  /* 0x0000000000ff7886 */ /* 0x000fe20000840000 */
[----:B------:R-:W-:Y:S01]  /*25f0*/  IMAD R105, R134, 0x4, R101 ;  /* 0x0000000486697824 */ /* 0x000fe200078e0265 */
[----:B------:R-:W-:Y:S01]  /*2600*/  ISETP.LT.AND P3, PT, R175, R88, P0 ;  /* 0x00000058af00720c */ /* 0x000fe20000761270 */
[----:B------:R-:W-:Y:S01]  /*2610*/  IMAD.SHL.U32 R82, R83, 0x2, RZ ;  /* 0x0000000253527824 */ /* 0x000fe200078e00ff */
[----:B------:R-:W-:-:S04]  /*2620*/  @!UP1 UIADD3 UR4, UPT, UPT, -UR6, 0x100000, URZ ;  /* 0x0010000006049890 */ /* 0x000fc8000fffe1ff */
[----:B------:R-:W-:Y:S02]  /*2630*/  @!UP1 USHF.L.U32 UR5, UR4, 0xb, URZ ;  /* 0x0000000b04059899 */ /* 0x000fe400080006ff */
[----:B------:R-:W-:Y:S01]  /*2640*/  @!UP1 USHF.L.U32 UR4, UR4, 0x1, URZ ;  /* 0x0000000104049899 */ /* 0x000fe200080006ff */
[----:B------:R-:W-:Y:S01]  /*2650*/  BAR.SYNC.DEFER_BLOCKING 0x0 ;  /* 0x0000000000007b1d */ /* 0x000fe20000010000 */
[----:B------:R-:W-:Y:S01]  /*2660*/  IMAD R109, R134, 0x2, R105 ;  /* 0x00000002866d7824 */ /* 0x000fe200078e0269 */
[----:B------:R-:W-:Y:S02]  /*2670*/  ISETP.LT.AND P2, PT, R177, R88, P0 ;  /* 0x00000058b100720c */ /* 0x000fe40000741270 */
[----:B------:R-:W-:Y:S01]  /*2680*/  IADD3 R16, P4, PT, R82, UR12, RZ ;  /* 0x0000000c52107c10 */ /* 0x000fe2000ff9e0ff */
[----:B------:R-:W-:-:S03]  /*2690*/  IMAD R113, R134, 0x2, R109 ;  /* 0x0000000286717824 */ /* 0x000fc600078e026d */
[----:B------:R-:W-:Y:S01]  /*26a0*/  LEA.HI.X.SX32 R60, R83, UR13, 0x1, P4 ;  /* 0x0000000d533c7c11 */ /* 0x000fe2000a0f0eff */
[----:B------:R-:W-:Y:S01]  /*26b0*/  IMAD R19, R134, 0x2, R113 ;  /* 0x0000000286137824 */ /* 0x000fe200078e0271 */
[----:B0-----:R-:W-:-:S03]  /*26c0*/  LEA R2, P4, R117, R16, 0x1 ;  /* 0x0000001075027211 */ /* 0x001fc600078808ff */
[C---:B------:R-:W-:Y:S01]  /*26d0*/  IMAD R7, R134.reuse, 0x2, R19 ;  /* 0x0000000286077824 */ /* 0x040fe200078e0213 */
[----:B------:R-:W-:Y:S01]  /*26e0*/  LEA.HI.X.SX32 R3, R117, R60, 0x1, P4 ;  /* 0x0000003c75037211 */ /* 0x000fe200020f0eff */
[----:B------:R-:W0:Y:S02]  /*26f0*/  FENCE.VIEW.ASYNC.S ;  /* 0x00000000000073c6 */ /* 0x000e240000000000 */
[----:B0-----:R0:W1:Y:S02]  /*2700*/  @!UP2 SYNCS.EXCH.64 URZ, [UR11], UR4 ;  /* 0x000000040bffa5b2 */ /* 0x0010640008000100 */
[----:B-1----:R-:W-:Y:S01]  /*2710*/  BAR.SYNC.DEFER_BLOCKING 0x0 ;  /* 0x0000000000007b1d */ /* 0x002fe20000010000 */
[----:B------:R-:W-:-:S04]  /*2720*/  IMAD R11, R134, 0x2, R7 ;  /* 0x00000002860b7824 */ /* 0x000fc800078e0207 */
[----:B------:R-:W-:Y:S01]  /*2730*/  IMAD R21, R134, 0x2, R11 ;  /* 0x0000000286157824 */ /* 0x000fe200078e020b */
[----:B------:R-:W-:-:S03]  /*2740*/  LOP3.LUT R181, R139, 0x18, RZ, 0xfc, !PT ;  /* 0x000000188bb57812 */ /* 0x000fc600078efcff */
[C---:B------:R-:W-:Y:S01]  /*2750*/  IMAD R15, R134.reuse, 0x4, R21 ;  /* 0x00000004860f7824 */ /* 0x040fe200078e0215 */
[----:B------:R-:W-:Y:S01]  /*2760*/  PRMT R99, RZ, 0x7610, R99 ;  /* 0x00007610ff637816 */ /* 0x000fe20000000063 */
[----:B0-----:R-:W0:Y:S02]  /*2770*/  LDCU UR4, c[0x0][0x3b0] ;  /* 0x00007600ff0477ac */ /* 0x001e240008000800 */
[C---:B------:R-:W-:Y:S01]  /*2780*/  IMAD R23, R134.reuse, 0x2, R15 ;  /* 0x0000000286177824 */ /* 0x040fe200078e020f */
[----:B------:R-:W-:Y:S01]  /*2790*/  ISETP.LT.AND P4, PT, R181, R88, P0 ;  /* 0x00000058b500720c */ /* 0x000fe20000781270 */
[----:B------:R1:W2:Y:S01]  /*27a0*/  @P3 LDG.E.U16 R110, desc[UR20][R2.64] ;  /* 0x00000014026e3981 */ /* 0x0002a2000c1e1500 */
[----:B------:R-:W-:Y:S01]  /*27b0*/  LEA R4, P3, R93, R16, 0x1 ;  /* 0x000000105d047211 */ /* 0x000fe200078608ff */
[C---:B------:R-:W-:Y:S01]  /*27c0*/  IMAD R25, R134.reuse, 0x2, R23 ;  /* 0x0000000286197824 */ /* 0x040fe200078e0217 */
[----:B------:R-:W-:Y:S02]  /*27d0*/  LOP3.LUT R179, R139, 0x10, RZ, 0xfc, !PT ;  /* 0x000000108bb37812 */ /* 0x000fe400078efcff */
[----:B------:R-:W-:Y:S01]  /*27e0*/  LEA.HI.X.SX32 R5, R93, R60, 0x1, P3 ;  /* 0x0000003c5d057211 */ /* 0x000fe200018f0eff */
[----:B------:R-:W-:Y:S01]  /*27f0*/  IMAD R59, R134, 0x2, R25 ;  /* 0x00000002863b7824 */ /* 0x000fe200078e0219 */
[----:B------:R-:W-:-:S02]  /*2800*/  PRMT R116, RZ, 0x7610, R116 ;  /* 0x00007610ff747816 */ /* 0x000fc40000000074 */
[----:B------:R-:W-:Y:S01]  /*2810*/  ISETP.LT.AND P3, PT, R179, R88, P0 ;  /* 0x00000058b300720c */ /* 0x000fe20000761270 */
[----:B------:R3:W4:Y:S01]  /*2820*/  @P2 LDG.E.U16 R99, desc[UR20][R4.64] ;  /* 0x0000001404632981 */ /* 0x000722000c1e1500 */
[----:B------:R-:W-:Y:S01]  /*2830*/  LEA R6, P2, R7, R16, 0x1 ;  /* 0x0000001007067211 */ /* 0x000fe200078408ff */
[C---:B------:R-:W-:Y:S01]  /*2840*/  IMAD R61, R134.reuse, 0x2, R59 ;  /* 0x00000002863d7824 */ /* 0x040fe200078e023b */
[----:B------:R-:W-:Y:S02]  /*2850*/  LOP3.LUT R183, R139, 0x20, RZ, 0xfc, !PT ;  /* 0x000000208bb77812 */ /* 0x000fe400078efcff */
[----:B------:R-:W-:Y:S01]  /*2860*/  LEA.HI.X.SX32 R7, R7, R60, 0x1, P2 ;  /* 0x0000003c07077211 */ /* 0x000fe200010f0eff */
[----:B------:R-:W-:Y:S01]  /*2870*/  IMAD R63, R134, 0x2, R61 ;  /* 0x00000002863f7824 */ /* 0x000fe200078e023d */
[----:B-1----:R-:W-:-:S03]  /*2880*/  LEA R2, P5, R105, R16, 0x1 ;  /* 0x0000001069027211 */ /* 0x002fc600078a08ff */
[----:B------:R-:W5:Y:S01]  /*2890*/  @P4 LDG.E.U16 R116, desc[UR20][R6.64] ;  /* 0x0000001406744981 */ /* 0x000f62000c1e1500 */
[----:B------:R-:W-:Y:S01]  /*28a0*/  ISETP.LT.AND P4, PT, R183, R88, P0 ;  /* 0x00000058b700720c */ /* 0x000fe20000781270 */
[C---:B------:R-:W-:Y:S01]  /*28b0*/  IMAD R65, R134.reuse, 0x2, R63 ;  /* 0x0000000286417824 */ /* 0x040fe200078e023f */
[----:B---3--:R-:W-:Y:S02]  /*28c0*/  LEA R4, P2, R15, R16, 0x1 ;  /* 0x000000100f047211 */ /* 0x008fe400078408ff */
[----:B------:R-:W-:Y:S02]  /*28d0*/  PRMT R114, RZ, 0x7610, R114 ;  /* 0x00007610ff727816 */ /* 0x000fe40000000072 */
[-C--:B------:R-:W-:Y:S02]  /*28e0*/  LEA.HI.X.SX32 R3, R105, R60.reuse, 0x1, P5 ;  /* 0x0000003c69037211 */ /* 0x080fe400028f0eff */
[C---:B------:R-:W-:Y:S02]  /*28f0*/  LOP3.LUT R185, R139.reuse, 0x1a, RZ, 0xfc, !PT ;  /* 0x0000001a8bb97812 */ /* 0x040fe400078efcff */
[----:B------:R-:W-:Y:S01]  /*2900*/  LOP3.LUT R187, R139, 0x28, RZ, 0xfc, !PT ;  /* 0x000000288bbb7812 */ /* 0x000fe200078efcff */
[----:B------:R1:W3:Y:S01]  /*2910*/  @P3 LDG.E.U16 R114, desc[UR20][R2.64] ;  /* 0x0000001402723981 */ /* 0x0002e2000c1e1500 */
[----:B------:R-:W-:Y:S01]  /*2920*/  LEA.HI.X.SX32 R5, R15, R60, 0x1, P2 ;  /* 0x0000003c0f057211 */ /* 0x000fe200010f0eff */
[----:B------:R-:W-:Y:S01]  /*2930*/  IMAD R15, R134, 0x4, R65 ;  /* 0x00000004860f7824 */ /* 0x000fe200078e0241 */
[----:B------:R-:W-:-:S02]  /*2940*/  PRMT R118, RZ, 0x7610, R118 ;  /* 0x00007610ff767816 */ /* 0x000fc40000000076 */
[-C--:B------:R-:W-:Y:S01]  /*2950*/  ISETP.LT.AND P3, PT, R185, R88.reuse, P0 ;  /* 0x00000058b900720c */ /* 0x080fe20000761270 */
[C---:B------:R-:W-:Y:S01]  /*2960*/  IMAD R67, R134.reuse, 0x2, R15 ;  /* 0x0000000286437824 */ /* 0x040fe200078e020f */
[----:B------:R-:W-:Y:S02]  /*2970*/  ISETP.LT.AND P2, PT, R187, R88, P0 ;  /* 0x00000058bb00720c */ /* 0x000fe40000741270 */
[----:B------:R-:W2:Y:S01]  /*2980*/  @P4 LDG.E.U16 R118, desc[UR20][R4.64] ;  /* 0x0000001404764981 */ /* 0x000ea2000c1e1500 */
[-C--:B-1----:R-:W-:Y:S01]  /*2990*/  LEA R2, P5, R11, R16.reuse, 0x1 ;  /* 0x000000100b027211 */ /* 0x082fe200078a08ff */
[----:B------:R-:W-:Y:S01]  /*29a0*/  IMAD R69, R134, 0x2, R67 ;  /* 0x0000000286457824 */ /* 0x000fe200078e0243 */
[----:B------:R-:W-:Y:S02]  /*29b0*/  LEA R6, P4, R61, R16, 0x1 ;  /* 0x000000103d067211 */ /* 0x000fe400078808ff */
[----:B------:R-:W-:Y:S02]  /*29c0*/  LOP3.LUT R189, R139, 0x30, RZ, 0xfc, !PT ;  /* 0x000000308bbd7812 */ /* 0x000fe400078efcff */
[----:B------:R-:W-:-:S02]  /*29d0*/  PRMT R103, RZ, 0x7610, R103 ;  /* 0x00007610ff677816 */ /* 0x000fc40000000067 */
[----:B------:R-:W-:Y:S02]  /*29e0*/  PRMT R98, RZ, 0x7610, R98 ;  /* 0x00007610ff627816 */ /* 0x000fe40000000062 */
[-C--:B------:R-:W-:Y:S02]  /*29f0*/  LEA.HI.X.SX32 R3, R11, R60.reuse, 0x1, P5 ;  /* 0x0000003c0b037211 */ /* 0x080fe400028f0eff */
[----:B------:R-:W-:Y:S01]  /*2a00*/  LEA.HI.X.SX32 R7, R61, R60, 0x1, P4 ;  /* 0x0000003c3d077211 */ /* 0x000fe200020f0eff */
[C---:B------:R-:W-:Y:S01]  /*2a10*/  IMAD R61, R134.reuse, 0x2, R69 ;  /* 0x00000002863d7824 */ /* 0x040fe200078e0245 */
[----:B------:R-:W-:Y:S01]  /*2a20*/  LOP3.LUT R191, R139, 0x38, RZ, 0xfc, !PT ;  /* 0x000000388bbf7812 */ /* 0x000fe200078efcff */
[----:B------:R1:W2:Y:S01]  /*2a30*/  @P3 LDG.E.U16 R103, desc[UR20][R2.64] ;  /* 0x0000001402673981 */ /* 0x0002a2000c1e1500 */
[-C--:B------:R-:W-:Y:S01]  /*2a40*/  ISETP.LT.AND P5, PT, R189, R88.reuse, P0 ;  /* 0x00000058bd00720c */ /* 0x080fe200007a1270 */
[----:B------:R-:W-:Y:S01]  /*2a50*/  IMAD R71, R134, 0x2, R61 ;  /* 0x0000000286477824 */ /* 0x000fe200078e023d */
[----:B------:R-:W-:Y:S01]  /*2a60*/  ISETP.LT.AND P4, PT, R191, R88, P0 ;  /* 0x00000058bf00720c */ /* 0x000fe20000781270 */
[----:B------:R0:W2:Y:S01]  /*2a70*/  @P2 LDG.E.U16 R98, desc[UR20][R6.64] ;  /* 0x0000001406622981 */ /* 0x0000a2000c1e1500 */
[----:B------:R-:W-:-:S02]  /*2a80*/  LOP3.LUT R193, R139, 0x12, RZ, 0xfc, !PT ;  /* 0x000000128bc17812 */ /* 0x000fc400078efcff */
[----:B------:R-:W-:Y:S02]  /*2a90*/  PRMT R102, RZ, 0x7610, R102 ;  /* 0x00007610ff667816 */ /* 0x000fe40000000066 */
[-C--:B-1----:R-:W-:Y:S02]  /*2aa0*/  LEA R2, P2, R15, R16.reuse, 0x1 ;  /* 0x000000100f027211 */ /* 0x082fe400078408ff */
[----:B------:R-:W-:Y:S02]  /*2ab0*/  LEA R4, P6, R71, R16, 0x1 ;  /* 0x0000001047047211 */ /* 0x000fe400078c08ff */
[----:B------:R-:W-:Y:S02]  /*2ac0*/  LEA.HI.X.SX32 R3, R15, R60, 0x1, P2 ;  /* 0x0000003c0f037211 */ /* 0x000fe400010f0eff */
[----:B------:R-:W-:Y:S02]  /*2ad0*/  LOP3.LUT R195, R139, 0x22, RZ, 0xfc, !PT ;  /* 0x000000228bc37812 */ /* 0x000fe400078efcff */
[----:B------:R-:W-:Y:S01]  /*2ae0*/  ISETP.LT.AND P3, PT, R193, R88, P0 ;  /* 0x00000058c100720c */ /* 0x000fe20000761270 */
[----:B------:R-:W2:Y:S01]  /*2af0*/  @P5 LDG.E.U16 R102, desc[UR20][R2.64] ;  /* 0x0000001402665981 */ /* 0x000ea2000c1e1500 */
[----:B------:R-:W-:-:S02]  /*2b00*/  PRMT R106, RZ, 0x7610, R106 ;  /* 0x00007610ff6a7816 */ /* 0x000fc4000000006a */
[----:B------:R-:W-:Y:S02]  /*2b10*/  LEA.HI.X.SX32 R5, R71, R60, 0x1, P6 ;  /* 0x0000003c47057211 */ /* 0x000fe400030f0eff */
[----:B------:R-:W-:Y:S02]  /*2b20*/  ISETP.LT.AND P2, PT, R195, R88, P0 ;  /* 0x00000058c300720c */ /* 0x000fe40000741270 */
[-C--:B0-----:R-:W-:Y:S01]  /*2b30*/  LEA R6, P5, R109, R16.reuse, 0x1 ;  /* 0x000000106d067211 */ /* 0x081fe200078a08ff */
[----:B------:R0:W2:Y:S01]  /*2b40*/  @P4 LDG.E.U16 R106, desc[UR20][R4.64] ;  /* 0x00000014046a4981 */ /* 0x0000a2000c1e1500 */
[----:B------:R-:W-:Y:S02]  /*2b50*/  PRMT R107, RZ, 0x7610, R107 ;  /* 0x00007610ff6b7816 */ /* 0x000fe4000000006b */
[----:B------:R-:W-:Y:S02]  /*2b60*/  LEA R10, P4, R23, R16, 0x1 ;  /* 0x00000010170a7211 */ /* 0x000fe400078808ff */
[----:B------:R-:W-:-:S02]  /*2b70*/  LEA.HI.X.SX32 R7, R109, R60, 0x1, P5 ;  /* 0x0000003c6d077211 */ /* 0x000fc400028f0eff */
[----:B------:R-:W-:Y:S02]  /*2b80*/  LOP3.LUT R197, R139, 0x2a, RZ, 0xfc, !PT ;  /* 0x0000002a8bc57812 */ /* 0x000fe400078efcff */
[----:B------:R-:W-:Y:S01]  /*2b90*/  PRMT R111, RZ, 0x7610, R111 ;  /* 0x00007610ff6f7816 */ /* 0x000fe2000000006f */
[----:B------:R1:W2:Y:S01]  /*2ba0*/  @P3 LDG.E.U16 R107, desc[UR20][R6.64] ;  /* 0x00000014066b3981 */ /* 0x0002a2000c1e1500 */
[----:B------:R-:W-:Y:S02]  /*2bb0*/  LEA.HI.X.SX32 R11, R23, R60, 0x1, P4 ;  /* 0x0000003c170b7211 */ /* 0x000fe400020f0eff */
[----:B------:R-:W-:Y:S02]  /*2bc0*/  LOP3.LUT R199, R139, 0x32, RZ, 0xfc, !PT ;  /* 0x000000328bc77812 */ /* 0x000fe400078efcff */
[-C--:B------:R-:W-:Y:S01]  /*2bd0*/  ISETP.LT.AND P3, PT, R197, R88.reuse, P0 ;  /* 0x00000058c500720c */ /* 0x080fe20000761270 */
[----:B------:R-:W2:Y:S01]  /*2be0*/  @P2 LDG.E.U16 R111, desc[UR20][R10.64] ;  /* 0x000000140a6f2981 */ /* 0x000ea2000c1e1500 */
[----:B------:R-:W-:-:S02]  /*2bf0*/  ISETP.LT.AND P2, PT, R199, R88, P0 ;  /* 0x00000058c700720c */ /* 0x000fc40000741270 */
[-C--:B0-----:R-:W-:Y:S02]  /*2c00*/  LEA R4, P4, R63, R16.reuse, 0x1 ;  /* 0x000000103f047211 */ /* 0x081fe400078808ff */
[----:B------:R-:W-:Y:S02]  /*2c10*/  LOP3.LUT R201, R139, 0x3a, RZ, 0xfc, !PT ;  /* 0x0000003a8bc97812 */ /* 0x000fe400078efcff */
[----:B------:R-:W-:Y:S01]  /*2c20*/  PRMT R87, RZ, 0x7610, R87 ;  /* 0x00007610ff577816 */ /* 0x000fe20000000057 */
[----:B------:R-:W-:Y:S01]  /*2c30*/  IMAD R71, R134, 0x2, R71 ;  /* 0x0000000286477824 */ /* 0x000fe200078e0247 */
[----:B------:R-:W-:Y:S02]  /*2c40*/  LEA R2, P5, R67, R16, 0x1 ;  /* 0x0000001043027211 */ /* 0x000fe400078a08ff */
[----:B------:R-:W-:Y:S02]  /*2c50*/  LEA.HI.X.SX32 R5, R63, R60, 0x1, P4 ;  /* 0x0000003c3f057211 */ /* 0x000fe400020f0eff */
[----:B------:R-:W-:-:S02]  /*2c60*/  LOP3.LUT R203, R139, 0xc, RZ, 0xfc, !PT ;  /* 0x0000000c8bcb7812 */ /* 0x000fc400078efcff */
[----:B------:R-:W-:Y:S01]  /*2c70*/  ISETP.LT.AND P4, PT, R201, R88, P0 ;  /* 0x00000058c900720c */ /* 0x000fe20000781270 */
[----:B------:R0:W2:Y:S01]  /*2c80*/  @P3 LDG.E.U16 R87, desc[UR20][R4.64] ;  /* 0x0000001404573981 */ /* 0x0000a2000c1e1500 */
[----:B------:R-:W-:Y:S02]  /*2c90*/  PRMT R91, RZ, 0x7610, R91 ;  /* 0x00007610ff5b7816 */ /* 0x000fe4000000005b */
[----:B------:R-:W-:Y:S02]  /*2ca0*/  LEA.HI.X.SX32 R3, R67, R60, 0x1, P5 ;  /* 0x0000003c43037211 */ /* 0x000fe400028f0eff */
[----:B------:R-:W-:Y:S02]  /*2cb0*/  ISETP.LT.AND P5, PT, R203, R88, P0 ;  /* 0x00000058cb00720c */ /* 0x000fe400007a1270 */
[----:B-1----:R-:W-:Y:S01]  /*2cc0*/  LEA R6, P3, R71, R16, 0x1 ;  /* 0x0000001047067211 */ /* 0x002fe200078608ff */
[----:B------:R1:W2:Y:S01]  /*2cd0*/  @P2 LDG.E.U16 R91, desc[UR20][R2.64] ;  /* 0x00000014025b2981 */ /* 0x0002a2000c1e1500 */
[----:B------:R-:W-:-:S02]  /*2ce0*/  PRMT R85, RZ, 0x7610, R85 ;  /* 0x00007610ff557816 */ /* 0x000fc40000000055 */
[----:B------:R-:W-:Y:S02]  /*2cf0*/  LEA R14, P2, R101, R16, 0x1 ;  /* 0x00000010650e7211 */ /* 0x000fe400078408ff */
[-C--:B------:R-:W-:Y:S02]  /*2d00*/  LEA.HI.X.SX32 R7, R71, R60.reuse, 0x1, P3 ;  /* 0x0000003c47077211 */ /* 0x080fe400018f0eff */
[----:B------:R-:W-:Y:S02]  /*2d10*/  PRMT R86, RZ, 0x7610, R86 ;  /* 0x00007610ff567816 */ /* 0x000fe40000000056 */
[----:B------:R-:W-:Y:S01]  /*2d20*/  LOP3.LUT R207, R139, 0x1c, RZ, 0xfc, !PT ;  /* 0x0000001c8bcf7812 */ /* 0x000fe200078efcff */
[----:B------:R-:W2:Y:S01]  /*2d30*/  @P4 LDG.E.U16 R85, desc[UR20][R6.64] ;  /* 0x0000001406554981 */ /* 0x000ea2000c1e1500 */
[----:B------:R-:W-:Y:S02]  /*2d40*/  LEA.HI.X.SX32 R15, R101, R60, 0x1, P2 ;  /* 0x0000003c650f7211 */ /* 0x000fe400010f0eff */
[----:B0-----:R-:W-:-:S02]  /*2d50*/  LEA R4, P4, R113, R16, 0x1 ;  /* 0x0000001071047211 */ /* 0x001fc400078808ff */
[----:B------:R-:W-:Y:S01]  /*2d60*/  LOP3.LUT R205, R139, 0x14, RZ, 0xfc, !PT ;  /* 0x000000148bcd7812 */ /* 0x000fe200078efcff */
[----:B------:R-:W2:Y:S01]  /*2d70*/  @P5 LDG.E.U16 R86, desc[UR20][R14.64] ;  /* 0x000000140e565981 */ /* 0x000ea2000c1e1500 */
[----:B------:R-:W-:Y:S02]  /*2d80*/  ISETP.LT.AND P2, PT, R207, R88, P0 ;  /* 0x00000058cf00720c */ /* 0x000fe40000741270 */
[----:B------:R-:W-:Y:S02]  /*2d90*/  LOP3.LUT R209, R139, 0x24, RZ, 0xfc, !PT ;  /* 0x000000248bd17812 */ /* 0x000fe400078efcff */
[----:B------:R-:W-:Y:S02]  /*2da0*/  LEA R10, P5, R21, R16, 0x1 ;  /* 0x00000010150a7211 */ /* 0x000fe400078a08ff */
[----:B------:R-:W-:Y:S02]  /*2db0*/  LEA.HI.X.SX32 R5, R113, R60, 0x1, P4 ;  /* 0x0000003c71057211 */ /* 0x000fe400020f0eff */
[----:B------:R-:W-:-:S02]  /*2dc0*/  ISETP.LT.AND P3, PT, R205, R88, P0 ;  /* 0x00000058cd00720c */ /* 0x000fc40000761270 */
[----:B------:R-:W-:Y:S02]  /*2dd0*/  ISETP.LT.AND P4, PT, R209, R88, P0 ;  /* 0x00000058d100720c */ /* 0x000fe40000781270 */
[----:B------:R-:W-:Y:S02]  /*2de0*/  PRMT R90, RZ, 0x7610, R90 ;  /* 0x00007610ff5a7816 */ /* 0x000fe4000000005a */
[----:B------:R-:W-:Y:S02]  /*2df0*/  LEA.HI.X.SX32 R11, R21, R60, 0x1, P5 ;  /* 0x0000003c150b7211 */ /* 0x000fe400028f0eff */
[----:B-1----:R-:W-:Y:S02]  /*2e00*/  LEA R2, P5, R25, R16, 0x1 ;  /* 0x0000001019027211 */ /* 0x002fe400078a08ff */
[----:B------:R-:W-:Y:S01]  /*2e10*/  LOP3.LUT R213, R139, 0x34, RZ, 0xfc, !PT ;  /* 0x000000348bd57812 */ /* 0x000fe200078efcff */
[----:B------:R-:W2:Y:S01]  /*2e20*/  @P2 LDG.E.U16 R90, desc[UR20][R10.64] ;  /* 0x000000140a5a2981 */ /* 0x000ea2000c1e1500 */
[----:B------:R-:W-:-:S02]  /*2e30*/  PRMT R84, RZ, 0x7610, R84 ;  /* 0x00007610ff547816 */ /* 0x000fc40000000054 */
[----:B------:R-:W-:Y:S02]  /*2e40*/  PRMT R246, RZ, 0x7610, R246 ;  /* 0x00007610fff67816 */ /* 0x000fe400000000f6 */
[----:B------:R-:W-:Y:S02]  /*2e50*/  LEA.HI.X.SX32 R3, R25, R60, 0x1, P5 ;  /* 0x0000003c19037211 */ /* 0x000fe400028f0eff */
[----:B------:R-:W-:Y:S01]  /*2e60*/  ISETP.LT.AND P2, PT, R213, R88, P0 ;  /* 0x00000058d500720c */ /* 0x000fe20000741270 */
[----:B------:R0:W2:Y:S01]  /*2e70*/  @P3 LDG.E.U16 R84, desc[UR20][R4.64] ;  /* 0x0000001404543981 */ /* 0x0000a2000c1e1500 */
[----:B------:R-:W-:-:S03]  /*2e80*/  LOP3.LUT R211, R139, 0x2c, RZ, 0xfc, !PT ;  /* 0x0000002c8bd37812 */ /* 0x000fc600078efcff */
[----:B------:R1:W2:Y:S01]  /*2e90*/  @P4 LDG.E.U16 R246, desc[UR20][R2.64] ;  /* 0x0000001402f64981 */ /* 0x0002a2000c1e1500 */
[----:B------:R-:W-:Y:S02]  /*2ea0*/  PRMT R242, RZ, 0x7610, R242 ;  /* 0x00007610fff27816 */ /* 0x000fe400000000f2 */
[----:B0-----:R-:W-:Y:S02]  /*2eb0*/  LEA R4, P4, R69, R16, 0x1 ;  /* 0x0000001045047211 */ /* 0x001fe400078808ff */
[----:B------:R-:W-:Y:S02]  /*2ec0*/  ISETP.LT.AND P3, PT, R211, R88, P0 ;  /* 0x00000058d300720c */ /* 0x000fe40000761270 */
[----:B------:R-:W-:Y:S01]  /*2ed0*/  LEA.HI.X.SX32 R5, R69, R60, 0x1, P4 ;  /* 0x0000003c45057211 */ /* 0x000fe200020f0eff */
[----:B------:R-:W-:Y:S01]  /*2ee0*/  IMAD R71, R134, 0x2, R71 ;  /* 0x0000000286477824 */ /* 0x000fe200078e0247 */
[----:B------:R-:W-:-:S03]  /*2ef0*/  LEA R6, P6, R65, R16, 0x1 ;  /* 0x0000001041067211 */ /* 0x000fc600078c08ff */
[----:B------:R-:W2:Y:S01]  /*2f00*/  @P2 LDG.E.U16 R242, desc[UR20][R4.64] ;  /* 0x0000001404f22981 */ /* 0x000ea2000c1e1500 */
[----:B-1----:R-:W-:Y:S02]  /*2f10*/  LEA R2, P2, R13, R16, 0x1 ;  /* 0x000000100d027211 */ /* 0x002fe400078408ff */
[----:B------:R-:W-:Y:S02]  /*2f20*/  PRMT R244, RZ, 0x7610, R244 ;  /* 0x00007610fff47816 */ /* 0x000fe400000000f4 */
[-C--:B------:R-:W-:Y:S02]  /*2f30*/  LEA.HI.X.SX32 R7, R65, R60.reuse, 0x1, P6 ;  /* 0x0000003c41077211 */ /* 0x080fe400030f0eff */
[----:B------:R-:W-:Y:S02]  /*2f40*/  LEA.HI.X.SX32 R3, R13, R60, 0x1, P2 ;  /* 0x0000003c0d037211 */ /* 0x000fe400010f0eff */
[----:B------:R-:W-:Y:S01]  /*2f50*/  LEA.HI R215, R97, 0xe, RZ, 0x1a ;  /* 0x0000000e61d77811 */ /* 0x000fe200078fd0ff */
[----:B------:R0:W2:Y:S01]  /*2f60*/  @P3 LDG.E.U16 R244, desc[UR20][R6.64] ;  /* 0x0000001406f43981 */ /* 0x0000a2000c1e1500 */
[----:B------:R-:W-:-:S03]  /*2f70*/  LEA R24, P2, R71, R16, 0x1 ;  /* 0x0000001047187211 */ /* 0x000fc600078408ff */
[----:B------:R-:W-:Y:S01]  /*2f80*/  IMAD R11, R215, R134, RZ ;  /* 0x00000086d70b7224 */ /* 0x000fe200078e02ff */
[----:B------:R-:W-:Y:S02]  /*2f90*/  LEA.HI.X.SX32 R25, R71, R60, 0x1, P2 ;  /* 0x0000003c47197211 */ /* 0x000fe400010f0eff */
[----:B0-----:R-:W-:Y:S02]  /*2fa0*/  LEA R6, P2, R17, R16, 0x1 ;  /* 0x0000001011067211 */ /* 0x001fe400078408ff */
[----:B------:R-:W-:Y:S02]  /*2fb0*/  LOP3.LUT R227, R139, 0x26, RZ, 0xfc, !PT ;  /* 0x000000268be37812 */ /* 0x000fe400078efcff */
[----:B------:R-:W-:Y:S02]  /*2fc0*/  LEA.HI.X.SX32 R7, R17, R60, 0x1, P2 ;  /* 0x0000003c11077211 */ /* 0x000fe400010f0eff */
[-C--:B------:R-:W-:Y:S02]  /*2fd0*/  LEA R10, P2, R11, R16.reuse, 0x1 ;  /* 0x000000100b0a7211 */ /* 0x080fe400078408ff */
[----:B------:R-:W-:-:S02]  /*2fe0*/  LEA R4, P5, R9, R16, 0x1 ;  /* 0x0000001009047211 */ /* 0x000fc400078a08ff */
[----:B------:R-:W-:Y:S02]  /*2ff0*/  LEA.HI.X.SX32 R11, R11, R60, 0x1, P2 ;  /* 0x0000003c0b0b7211 */ /* 0x000fe400010f0eff */
[----:B------:R-:W-:Y:S02]  /*3000*/  ISETP.LT.AND P2, PT, R227, R88, P0 ;  /* 0x00000058e300720c */ /* 0x000fe40000741270 */
[----:B------:R-:W-:Y:S02]  /*3010*/  LEA.HI R217, R97, 0x1e, RZ, 0x1a ;  /* 0x0000001e61d97811 */ /* 0x000fe400078fd0ff */
[----:B------:R-:W-:Y:S02]  /*3020*/  LOP3.LUT R225, R139, 0x16, RZ, 0xfc, !PT ;  /* 0x000000168be17812 */ /* 0x000fe400078efcff */
[----:B------:R-:W-:Y:S02]  /*3030*/  LEA.HI.X.SX32 R5, R9, R60, 0x1, P5 ;  /* 0x0000003c09057211 */ /* 0x000fe400028f0eff */
[----:B------:R-:W-:-:S02]  /*3040*/  LEA R18, P6, R19, R16, 0x1 ;  /* 0x0000001013127211 */ /* 0x000fc400078c08ff */
[----:B------:R-:W-:Y:S02]  /*3050*/  LEA.HI R219, R97, 0x2e, RZ, 0x1a ;  /* 0x0000002e61db7811 */ /* 0x000fe400078fd0ff */
[----:B------:R-:W-:Y:S02]  /*3060*/  LEA R20, P5, R59, R16, 0x1 ;  /* 0x000000103b147211 */ /* 0x000fe400078a08ff */
[----:B------:R-:W-:Y:S01]  /*3070*/  LOP3.LUT R223, R139, 0x3c, RZ, 0xfc, !PT ;  /* 0x0000003c8bdf7812 */ /* 0x000fe200078efcff */
[----:B------:R-:W-:Y:S01]  /*3080*/  IMAD R15, R217, R134, RZ ;  /* 0x00000086d90f7224 */ /* 0x000fe200078e02ff */
[----:B------:R-:W-:Y:S02]  /*3090*/  ISETP.LT.AND P3, PT, R225, R88, P0 ;  /* 0x00000058e100720c */ /* 0x000fe40000761270 */
[----:B------:R-:W-:Y:S02]  /*30a0*/  LEA.HI.X.SX32 R19, R19, R60, 0x1, P6 ;  /* 0x0000003c13137211 */ /* 0x000fe400030f0eff */
[----:B------:R-:W-:Y:S01]  /*30b0*/  PRMT R236, RZ, 0x7610, R236 ;  /* 0x00007610ffec7816 */ /* 0x000fe200000000ec */
[----:B------:R-:W-:Y:S01]  /*30c0*/  IMAD R56, R219, R134, RZ ;  /* 0x00000086db387224 */ /* 0x000fe200078e02ff */
[----:B------:R-:W-:-:S02]  /*30d0*/  LEA R22, P6, R61, R16, 0x1 ;  /* 0x000000103d167211 */ /* 0x000fc400078c08ff */
[----:B------:R-:W-:Y:S02]  /*30e0*/  LEA.HI.X.SX32 R21, R59, R60, 0x1, P5 ;  /* 0x0000003c3b157211 */ /* 0x000fe400028f0eff */
[----:B------:R-:W-:Y:S02]  /*30f0*/  LEA R8, P5, R57, R16, 0x1 ;  /* 0x0000001039087211 */ /* 0x000fe400078a08ff */
[----:B------:R-:W-:Y:S01]  /*3100*/  ISETP.LT.AND P4, PT, R223, R88, P0 ;  /* 0x00000058df00720c */ /* 0x000fe20000781270 */
[----:B------:R-:W2:Y:S01]  /*3110*/  @P2 LDG.E.U16 R236, desc[UR20][R20.64] ;  /* 0x0000001414ec2981 */ /* 0x000ea2000c1e1500 */
[----:B------:R-:W-:Y:S02]  /*3120*/  LEA.HI.X.SX32 R23, R61, R60, 0x1, P6 ;  /* 0x0000003c3d177211 */ /* 0x000fe400030f0eff */
[----:B------:R-:W-:Y:S02]  /*3130*/  LEA R12, P6, R15, R16, 0x1 ;  /* 0x000000100f0c7211 */ /* 0x000fe400078c08ff */
[----:B------:R-:W-:-:S02]  /*3140*/  LEA.HI.X.SX32 R9, R57, R60, 0x1, P5 ;  /* 0x0000003c39097211 */ /* 0x000fc400028f0eff */
[----:B------:R-:W-:Y:S02]  /*3150*/  LEA R14, P5, R56, R16, 0x1 ;  /* 0x00000010380e7211 */ /* 0x000fe400078a08ff */
[----:B------:R-:W-:Y:S02]  /*3160*/  PRMT R218, RZ, 0x7610, R218 ;  /* 0x00007610ffda7816 */ /* 0x000fe400000000da */
[C---:B------:R-:W-:Y:S02]  /*3170*/  ISETP.LT.AND P2, PT, R139.reuse, R88, P0 ;  /* 0x000000588b00720c */ /* 0x040fe40000741270 */
[----:B------:R-:W-:Y:S02]  /*3180*/  LOP3.LUT R229, R139, 0x36, RZ, 0xfc, !PT ;  /* 0x000000368be57812 */ /* 0x000fe400078efcff */
[-C--:B------:R-:W-:Y:S02]  /*3190*/  LEA.HI.X.SX32 R13, R15, R60.reuse, 0x1, P6 ;  /* 0x0000003c0f0d7211 */ /* 0x080fe400030f0eff */
[----:B------:R-:W-:Y:S01]  /*31a0*/  PRMT R240, RZ, 0x7610, R240 ;  /* 0x00007610fff07816 */ /* 0x000fe200000000f0 */
[----:B------:R-:W-:Y:S01]  /*31b0*/  IMAD R81, R138, R135, RZ ;  /* 0x000000878a517224 */ /* 0x000fe200078e02ff */
[----:B------:R-:W-:Y:S01]  /*31c0*/  LOP3.LUT R231, R139, 0x2, RZ, 0xfc, !PT ;  /* 0x000000028be77812 */ /* 0x000fe200078efcff */
[----:B------:R0:W2:Y:S01]  /*31d0*/  @P3 LDG.E.U16 R218, desc[UR20][R18.64] ;  /* 0x0000001412da3981 */ /* 0x0000a2000c1e1500 */
[----:B------:R-:W-:-:S02]  /*31e0*/  LEA.HI.X.SX32 R15, R56, R60, 0x1, P5 ;  /* 0x0000003c380f7211 */ /* 0x000fc400028f0eff */
[-C--:B------:R-:W-:Y:S01]  /*31f0*/  ISETP.LT.AND P5, PT, R229, R88.reuse, P0 ;  /* 0x00000058e500720c */ /* 0x080fe200007a1270 */
[----:B------:R-:W2:Y:S01]  /*3200*/  @P4 LDG.E.U16 R240, desc[UR20][R24.64] ;  /* 0x0000001418f04981 */ /* 0x000ea2000c1e1500 */
[----:B------:R-:W-:Y:S02]  /*3210*/  PRMT R120, RZ, 0x7610, R120 ;  /* 0x00007610ff787816 */ /* 0x000fe40000000078 */
[----:B------:R-:W-:Y:S01]  /*3220*/  ISETP.LT.AND P3, PT, R231, R88, P0 ;  /* 0x00000058e700720c */ /* 0x000fe20000761270 */
[----:B------:R-:W-:Y:S01]  /*3230*/  IMAD R26, R26, UR4, RZ ;  /* 0x000000041a1a7c24 */ /* 0x000fe2000f8e02ff */
[----:B------:R-:W-:Y:S02]  /*3240*/  LEA.HI R221, R97, 0x3e, RZ, 0x1a ;  /* 0x0000003e61dd7811 */ /* 0x000fe400078fd0ff */
[----:B------:R-:W-:Y:S01]  /*3250*/  LEA R80, P4, R81, UR14, 0x1 ;  /* 0x0000000e51507c11 */ /* 0x000fe2000f8808ff */
[----:B------:R-:W2:Y:S01]  /*3260*/  @P2 LDG.E.U16 R120, desc[UR20][R2.64] ;  /* 0x0000001402782981 */ /* 0x000ea2000c1e1500 */
[----:B------:R-:W-:Y:S01]  /*3270*/  PRMT R234, RZ, 0x7610, R234 ;  /* 0x00007610ffea7816 */ /* 0x000fe200000000ea */
[----:B------:R-:W-:Y:S01]  /*3280*/  IMAD R28, R28, UR4, RZ ;  /* 0x000000041c1c7c24 */ /* 0x000fe2000f8e02ff */
[----:B------:R-:W-:Y:S01]  /*3290*/  PRMT R115, RZ, 0x7610, R115 ;  /* 0x00007610ff737816 */ /* 0x000fe20000000073 */
[----:B------:R-:W-:Y:S01]  /*32a0*/  IMAD R58, R221, R134, RZ ;  /* 0x00000086dd3a7224 */ /* 0x000fe200078e02ff */
[----:B------:R-:W-:-:S02]  /*32b0*/  LEA.HI.X.SX32 R81, R81, UR15, 0x1, P4 ;  /* 0x0000000f51517c11 */ /* 0x000fc4000a0f0eff */
[C---:B0-----:R-:W-:Y:S01]  /*32c0*/  LEA R18, P2, R26.reuse, R80, 0x1 ;  /* 0x000000501a127211 */ /* 0x041fe200078408ff */
[----:B------:R-:W-:Y:S01]  /*32d0*/  IMAD R27, R27, UR4, RZ ;  /* 0x000000041b1b7c24 */ /* 0x000fe2000f8e02ff */
[----:B------:R0:W2:Y:S01]  /*32e0*/  @P5 LDG.E.U16 R234, desc[UR20][R22.64] ;  /* 0x0000001416ea5981 */ /* 0x0000a2000c1e1500 */
[----:B------:R-:W-:Y:S01]  /*32f0*/  IMAD R29, R29, UR4, RZ ;  /* 0x000000041d1d7c24 */ /* 0x000fe2000f8e02ff */
[----:B------:R-:W-:Y:S01]  /*3300*/  LEA.HI.X.SX32 R19, R26, R81, 0x1, P2 ;  /* 0x000000511a137211 */ /* 0x000fe200010f0eff */
[----:B------:R-:W-:Y:S01]  /*3310*/  IMAD R31, R31, UR4, RZ ;  /* 0x000000041f1f7c24 */ /* 0x000fe2000f8e02ff */
[----:B------:R-:W-:Y:S01]  /*3320*/  LEA R16, P6, R58, R16, 0x1 ;  /* 0x000000103a107211 */ /* 0x000fe200078c08ff */
[----:B------:R-:W2:Y:S01]  /*3330*/  @P3 LDG.E.U16 R115, desc[UR20][R4.64] ;  /* 0x0000001404733981 */ /* 0x000ea2000c1e1500 */
[----:B------:R-:W-:Y:S01]  /*3340*/  IMAD R57, R32, UR4, RZ ;  /* 0x0000000420397c24 */ /* 0x000fe2000f8e02ff */
[-C--:B------:R-:W-:Y:S01]  /*3350*/  LEA R20, P5, R27, R80.reuse, 0x1 ;  /* 0x000000501b147211 */ /* 0x080fe200078a08ff */
[----:B------:R-:W-:Y:S01]  /*3360*/  IMAD R56, R30, UR4, RZ ;  /* 0x000000041e387c24 */ /* 0x000fe2000f8e02ff */
[-C--:B0-----:R-:W-:Y:S01]  /*3370*/  LEA R22, P2, R28, R80.reuse, 0x1 ;  /* 0x000000501c167211 */ /* 0x081fe200078408ff */
[----:B------:R-:W-:Y:S01]  /*3380*/  IMAD R33, R33, UR4, RZ ;  /* 0x0000000421217c24 */ /* 0x000fe2000f8e02ff */
[----:B------:R-:W-:-:S02]  /*3390*/  LEA R24, P3, R29, R80, 0x1 ;  /* 0x000000501d187211 */ /* 0x000fc400078608ff */
[-C--:B------:R-:W-:Y:S02]  /*33a0*/  LEA.HI.X.SX32 R23, R28, R81.reuse, 0x1, P2 ;  /* 0x000000511c177211 */ /* 0x080fe400010f0eff */
[----:B------:R-:W-:Y:S01]  /*33b0*/  LEA.HI.X.SX32 R17, R58, R60, 0x1, P6 ;  /* 0x0000003c3a117211 */ /* 0x000fe200030f0eff */
[----:B------:R-:W-:Y:S01]  /*33c0*/  IMAD R60, R36, UR4, RZ ;  /* 0x00000004243c7c24 */ /* 0x000fe2000f8e02ff */
[-C--:B------:R-:W-:Y:S01]  /*33d0*/  LEA R28, P2, R31, R80.reuse, 0x1 ;  /* 0x000000501f1c7211 */ /* 0x080fe200078408ff */
[----:B------:R-:W-:Y:S01]  /*33e0*/  IMAD R58, R34, UR4, RZ ;  /* 0x00000004223a7c24 */ /* 0x000fe2000f8e02ff */
[-C--:B------:R-:W-:Y:S01]  /*33f0*/  LEA.HI.X.SX32 R21, R27, R81.reuse, 0x1, P5 ;  /* 0x000000511b157211 */ /* 0x080fe200028f0eff */
[----:B------:R-:W-:Y:S01]  /*3400*/  IMAD R61, R37, UR4, RZ ;  /* 0x00000004253d7c24 */ /* 0x000fe2000f8e02ff */
[----:B------:R-:W-:Y:S02]  /*3410*/  LEA.HI.X.SX32 R25, R29, R81, 0x1, P3 ;  /* 0x000000511d197211 */ /* 0x000fe400018f0eff */
[-C--:B------:R-:W-:Y:S01]  /*3420*/  LEA R30, P6, R57, R80.reuse, 0x1 ;  /* 0x00000050391e7211 */ /* 0x080fe200078c08ff */
[----:B------:R-:W-:Y:S01]  /*3430*/  IMAD R59, R35, UR4, RZ ;  /* 0x00000004233b7c24 */ /* 0x000fe2000f8e02ff */
[----:B------:R-:W-:-:S02]  /*3440*/  LEA R26, P5, R56, R80, 0x1 ;  /* 0x00000050381a7211 */ /* 0x000fc400078a08ff */
[-C--:B------:R-:W-:Y:S01]  /*3450*/  LEA R32, P3, R33, R80.reuse, 0x1 ;  /* 0x0000005021207211 */ /* 0x080fe200078608ff */
[----:B------:R-:W-:Y:S01]  /*3460*/  IMAD R62, R38, UR4, RZ ;  /* 0x00000004263e7c24 */ /* 0x000fe2000f8e02ff */
[-C--:B------:R-:W-:Y:S01]  /*3470*/  LEA.HI.X.SX32 R29, R31, R81.reuse, 0x1, P2 ;  /* 0x000000511f1d7211 */ /* 0x080fe200010f0eff */
[----:B------:R-:W-:Y:S01]  /*3480*/  IMAD R64, R40, UR4, RZ ;  /* 0x0000000428407c24 */ /* 0x000fe2000f8e02ff */
[-C--:B------:R-:W-:Y:S01]  /*3490*/  LEA.HI.X.SX32 R31, R57, R81.reuse, 0x1, P6 ;  /* 0x00000051391f7211 */ /* 0x080fe200030f0eff */
[----:B------:R-:W-:Y:S01]  /*34a0*/  IMAD R65, R41, UR4, RZ ;  /* 0x0000000429417c24 */ /* 0x000fe2000f8e02ff */
[-C--:B------:R-:W-:Y:S02]  /*34b0*/  LEA.HI.X.SX32 R27, R56, R81.reuse, 0x1, P5 ;  /* 0x00000051381b7211 */ /* 0x080fe400028f0eff */
[----:B------:R-:W-:Y:S02]  /*34c0*/  LEA.HI.X.SX32 R33, R33, R81, 0x1, P3 ;  /* 0x0000005121217211 */ /* 0x000fe400018f0eff */
[-C--:B------:R-:W-:Y:S01]  /*34d0*/  LEA R38, P6, R60, R80.reuse, 0x1 ;  /* 0x000000503c267211 */ /* 0x080fe200078c08ff */
[----:B------:R-:W-:Y:S01]  /*34e0*/  IMAD R63, R39, UR4, RZ ;  /* 0x00000004273f7c24 */ /* 0x000fe2000f8e02ff */
[----:B------:R-:W-:-:S02]  /*34f0*/  LEA R34, P5, R58, R80, 0x1 ;  /* 0x000000503a227211 */ /* 0x000fc400078a08ff */
[-C--:B------:R-:W-:Y:S02]  /*3500*/  LEA R40, P3, R61, R80.reuse, 0x1 ;  /* 0x000000503d287211 */ /* 0x080fe400078608ff */
[-C--:B------:R-:W-:Y:S01]  /*3510*/  LEA R36, P2, R59, R80.reuse, 0x1 ;  /* 0x000000503b247211 */ /* 0x080fe200078408ff */
[----:B------:R-:W-:Y:S01]  /*3520*/  IMAD R72, R46, UR4, RZ ;  /* 0x000000042e487c24 */ /* 0x000fe2000f8e02ff */
[-C--:B------:R-:W-:Y:S01]  /*3530*/  LEA.HI.X.SX32 R39, R60, R81.reuse, 0x1, P6 ;  /* 0x000000513c277211 */ /* 0x080fe200030f0eff */
[----:B------:R-:W-:Y:S01]  /*3540*/  IMAD R66, R42, UR4, RZ ;  /* 0x000000042a427c24 */ /* 0x000fe2000f8e02ff */
[-C--:B------:R-:W-:Y:S01]  /*3550*/  LEA.HI.X.SX32 R35, R58, R81.reuse, 0x1, P5 ;  /* 0x000000513a237211 */ /* 0x080fe200028f0eff */
[----:B------:R-:W-:Y:S01]  /*3560*/  IMAD R68, R44, UR4, RZ ;  /* 0x000000042c447c24 */ /* 0x000fe2000f8e02ff */
[-C--:B------:R-:W-:Y:S01]  /*3570*/  LEA.HI.X.SX32 R41, R61, R81.reuse, 0x1, P3 ;  /* 0x000000513d297211 */ /* 0x080fe200018f0eff */
[----:B------:R-:W-:Y:S01]  /*3580*/  IMAD R76, R48, UR4, RZ ;  /* 0x00000004304c7c24 */ /* 0x000fe2000f8e02ff */
[-C--:B------:R-:W-:Y:S01]  /*3590*/  LEA R46, P6, R64, R80.reuse, 0x1 ;  /* 0x00000050402e7211 */ /* 0x080fe200078c08ff */
[----:B------:R-:W-:Y:S01]  /*35a0*/  IMAD R70, R45, UR4, RZ ;  /* 0x000000042d467c24 */ /* 0x000fe2000f8e02ff */
[----:B------:R-:W-:Y:S01]  /*35b0*/  LEA.HI.X.SX32 R37, R59, R81, 0x1, P2 ;  /* 0x000000513b257211 */ /* 0x000fe200010f0eff */
[----:B------:R-:W-:Y:S01]  /*35c0*/  IMAD R67, R43, UR4, RZ ;  /* 0x000000042b437c24 */ /* 0x000fe2000f8e02ff */
[----:B------:R-:W-:-:S02]  /*35d0*/  LEA R42, P5, R62, R80, 0x1 ;  /* 0x000000503e2a7211 */ /* 0x000fc400078a08ff */
[-C--:B------:R-:W-:Y:S01]  /*35e0*/  LEA R48, P3, R65, R80.reuse, 0x1 ;  /* 0x0000005041307211 */ /* 0x080fe200078608ff */
[----:B------:R-:W-:Y:S01]  /*35f0*/  IMAD R74, R47, UR4, RZ ;  /* 0x000000042f4a7c24 */ /* 0x000fe2000f8e02ff */
[-C--:B------:R-:W-:Y:S01]  /*3600*/  LEA R44, P2, R63, R80.reuse, 0x1 ;  /* 0x000000503f2c7211 */ /* 0x080fe200078408ff */
[----:B------:R-:W-:Y:S01]  /*3610*/  IMAD R92, R49, UR4, RZ ;  /* 0x00000004315c7c24 */ /* 0x000fe2000f8e02ff */
[-C--:B------:R-:W-:Y:S01]  /*3620*/  LEA.HI.X.SX32 R47, R64, R81.reuse, 0x1, P6 ;  /* 0x00000051402f7211 */ /* 0x080fe200030f0eff */
[----:B------:R-:W-:Y:S01]  /*3630*/  IMAD R69, R54, UR4, RZ ;  /* 0x0000000436457c24 */ /* 0x000fe2000f8e02ff */
[-C--:B------:R-:W-:Y:S01]  /*3640*/  LEA.HI.X.SX32 R43, R62, R81.reuse, 0x1, P5 ;  /* 0x000000513e2b7211 */ /* 0x080fe200028f0eff */
[----:B------:R-:W-:Y:S01]  /*3650*/  IMAD R77, R50, UR4, RZ ;  /* 0x00000004324d7c24 */ /* 0x000fe2000f8e02ff */
[----:B------:R-:W-:Y:S01]  /*3660*/  LEA.HI.X.SX32 R49, R65, R81, 0x1, P3 ;  /* 0x0000005141317211 */ /* 0x000fe200018f0eff */
[----:B------:R-:W-:Y:S01]  /*3670*/  IMAD R104, R52, UR4, RZ ;  /* 0x0000000434687c24 */ /* 0x000fe2000f8e02ff */
[----:B------:R-:W-:-:S02]  /*3680*/  LEA R54, P6, R68, R80, 0x1 ;  /* 0x0000005044367211 */ /* 0x000fc400078c08ff */
[-C--:B------:R-:W-:Y:S02]  /*3690*/  LEA.HI.X.SX32 R45, R63, R81.reuse, 0x1, P2 ;  /* 0x000000513f2d7211 */ /* 0x080fe400010f0eff */
[-C--:B------:R-:W-:Y:S02]  /*36a0*/  LEA R50, P5, R66, R80.reuse, 0x1 ;  /* 0x0000005042327211 */ /* 0x080fe400078a08ff */
[-C--:B------:R-:W-:Y:S01]  /*36b0*/  LEA R56, P3, R70, R80.reuse, 0x1 ;  /* 0x0000005046387211 */ /* 0x080fe200078608ff */
[----:B------:R-:W-:Y:S01]  /*36c0*/  IMAD R73, R55, UR4, RZ ;  /* 0x0000000437497c24 */ /* 0x000fe2000f8e02ff */
[----:B------:R-:W-:Y:S01]  /*36d0*/  LEA R52, P2, R67, R80, 0x1 ;  /* 0x0000005043347211 */ /* 0x000fe200078408ff */
[----:B------:R-:W-:Y:S01]  /*36e0*/  IMAD R75, R51, UR4, RZ ;  /* 0x00000004334b7c24 */ /* 0x000fe2000f8e02ff */
[----:B------:R-:W-:Y:S01]  /*36f0*/  LOP3.LUT R233, R139, 0x4, RZ, 0xfc, !PT ;  /* 0x000000048be97812 */ /* 0x000fe200078efcff */
[----:B------:R-:W-:Y:S01]  /*3700*/  IMAD R71, R53, UR4, RZ ;  /* 0x0000000435477c24 */ /* 0x000fe2000f8e02ff */
[----:B------:R-:W-:-:S02]  /*3710*/  LEA.HI.X.SX32 R55, R68, R81, 0x1, P6 ;  /* 0x0000005144377211 */ /* 0x000fc400030f0eff */
[-C--:B------:R-:W-:Y:S02]  /*3720*/  LEA.HI.X.SX32 R51, R66, R81.reuse, 0x1, P5 ;  /* 0x0000005142337211 */ /* 0x080fe400028f0eff */
[-C--:B------:R-:W-:Y:S02]  /*3730*/  LEA.HI.X.SX32 R57, R70, R81.reuse, 0x1, P3 ;  /* 0x0000005146397211 */ /* 0x080fe400018f0eff */
[-C--:B------:R-:W-:Y:S02]  /*3740*/  LEA R62, P6, R76, R80.reuse, 0x1 ;  /* 0x000000504c3e7211 */ /* 0x080fe400078c08ff */
[----:B------:R-:W-:Y:S02]  /*3750*/  LEA.HI.X.SX32 R53, R67, R81, 0x1, P2 ;  /* 0x0000005143357211 */ /* 0x000fe400010f0eff */
[-C--:B------:R-:W-:Y:S02]  /*3760*/  LEA R58, P5, R72, R80.reuse, 0x1 ;  /* 0x00000050483a7211 */ /* 0x080fe400078a08ff */
[----:B------:R-:W-:-:S02]  /*3770*/  LEA R64, P3, R92, R80, 0x1 ;  /* 0x000000505c407211 */ /* 0x000fc400078608ff */
[----:B------:R-:W-:Y:S02]  /*3780*/  LEA R60, P2, R74, R80, 0x1 ;  /* 0x000000504a3c7211 */ /* 0x000fe400078408ff */
[----:B------:R-:W-:Y:S02]  /*3790*/  ISETP.LT.AND P4, PT, R233, R88, P0 ;  /* 0x00000058e900720c */ /* 0x000fe40000781270 */
[-C--:B------:R-:W-:Y:S02]  /*37a0*/  LEA.HI.X.SX32 R63, R76, R81.reuse, 0x1, P6 ;  /* 0x000000514c3f7211 */ /* 0x080fe400030f0eff */
[-C--:B------:R-:W-:Y:S02]  /*37b0*/  LEA.HI.X.SX32 R59, R72, R81.reuse, 0x1, P5 ;  /* 0x00000051483b7211 */ /* 0x080fe400028f0eff */
[----:B------:R-:W-:Y:S02]  /*37c0*/  LEA.HI.X.SX32 R65, R92, R81, 0x1, P3 ;  /* 0x000000515c417211 */ /* 0x000fe400018f0eff */
[----:B------:R-:W-:-:S02]  /*37d0*/  LEA R70, P6, R71, R80, 0x1 ;  /* 0x0000005047467211 */ /* 0x000fc400078c08ff */
[----:B------:R-:W-:Y:S02]  /*37e0*/  LOP3.LUT R235, R139, 0x6, RZ, 0xfc, !PT ;  /* 0x000000068beb7812 */ /* 0x000fe400078efcff */
[-C--:B------:R-:W-:Y:S02]  /*37f0*/  LEA.HI.X.SX32 R61, R74, R81.reuse, 0x1, P2 ;  /* 0x000000514a3d7211 */ /* 0x080fe400010f0eff */
[-C--:B------:R-:W-:Y:S02]  /*3800*/  LEA R72, P3, R73, R80.reuse, 0x1 ;  /* 0x0000005049487211 */ /* 0x080fe400078608ff */
[-C--:B------:R-:W-:Y:S02]  /*3810*/  LEA R66, P5, R104, R80.reuse, 0x1 ;  /* 0x0000005068427211 */ /* 0x080fe400078a08ff */
[----:B------:R-:W-:Y:S02]  /*3820*/  LEA R68, P2, R69, R80, 0x1 ;  /* 0x0000005045447211 */ /* 0x000fe400078408ff */
[----:B------:R-:W-:-:S02]  /*3830*/  LEA.HI.X.SX32 R71, R71, R81, 0x1, P6 ;  /* 0x0000005147477211 */ /* 0x000fc400030f0eff */
[----:B------:R-:W-:Y:S02]  /*3840*/  PRMT R238, RZ, 0x7610, R238 ;  /* 0x00007610ffee7816 */ /* 0x000fe400000000ee */
[-C--:B------:R-:W-:Y:S02]  /*3850*/  LEA.HI.X.SX32 R73, R73, R81.reuse, 0x1, P3 ;  /* 0x0000005149497211 */ /* 0x080fe400018f0eff */
[-C--:B------:R-:W-:Y:S02]  /*3860*/  ISETP.LT.AND P6, PT, R235, R88.reuse, P0 ;  /* 0x00000058eb00720c */ /* 0x080fe400007c1270 */
[-C--:B------:R-:W-:Y:S01]  /*3870*/  LEA.HI.X.SX32 R67, R104, R81.reuse, 0x1, P5 ;  /* 0x0000005168437211 */ /* 0x080fe200028f0eff */
[----:B------:R-:W4:Y:S01]  /*3880*/  @P4 LDG.E.U16 R238, desc[UR20][R6.64] ;  /* 0x0000001406ee4981 */ /* 0x000f22000c1e1500 */
[----:B------:R-:W-:Y:S02]  /*3890*/  LEA.HI.X.SX32 R69, R69, R81, 0x1, P2 ;  /* 0x0000005145457211 */ /* 0x000fe400010f0eff */
[----:B------:R-:W-:-:S02]  /*38a0*/  ISETP.LT.AND P3, PT, R215, R88, P0 ;  /* 0x00000058d700720c */ /* 0x000fc40000761270 */
[-C--:B------:R-:W-:Y:S02]  /*38b0*/  LEA R74, P5, R75, R80.reuse, 0x1 ;  /* 0x000000504b4a7211 */ /* 0x080fe400078a08ff */
[----:B------:R-:W-:Y:S02]  /*38c0*/  LEA R76, P2, R77, R80, 0x1 ;  /* 0x000000504d4c7211 */ /* 0x000fe400078408ff */
[-C--:B------:R-:W-:Y:S02]  /*38d0*/  LEA.HI.X.SX32 R75, R75, R81.reuse, 0x1, P5 ;  /* 0x000000514b4b7211 */ /* 0x080fe400028f0eff */
[----:B------:R-:W-:Y:S02]  /*38e0*/  LEA.HI.X.SX32 R77, R77, R81, 0x1, P2 ;  /* 0x000000514d4d7211 */ /* 0x000fe400010f0eff */
[----:B------:R-:W-:Y:S02]  /*38f0*/  PRMT R232, RZ, 0x7610, R232 ;  /* 0x00007610ffe87816 */ /* 0x000fe400000000e8 */
[----:B------:R-:W-:-:S02]  /*3900*/  ISETP.LT.AND P2, PT, R217, R88, P0 ;  /* 0x00000058d900720c */ /* 0x000fc40000741270 */
[-C--:B------:R-:W-:Y:S02]  /*3910*/  ISETP.LT.AND P5, PT, R219, R88.reuse, P0 ;  /* 0x00000058db00720c */ /* 0x080fe400007a1270 */
[-C--:B------:R-:W-:Y:S01]  /*3920*/  ISETP.LT.AND P4, PT, R221, R88.reuse, P0 ;  /* 0x00000058dd00720c */ /* 0x080fe20000781270 */
[----:B------:R-:W-:Y:S01]  /*3930*/  IMAD R92, R78, UR4, RZ ;  /* 0x000000044e5c7c24 */ /* 0x000fe2000f8e02ff */
[----:B------:R-:W-:Y:S01]  /*3940*/  PRMT R230, RZ, 0x7610, R230 ;  /* 0x00007610ffe67816 */ /* 0x000fe200000000e6 */
[----:B------:R-:W-:Y:S01]  /*3950*/  IMAD R104, R79, UR4, RZ ;  /* 0x000000044f687c24 */ /* 0x000fe2000f8e02ff */
[----:B------:R-:W-:Y:S01]  /*3960*/  ISETP.LT.AND P0, PT, R138, R88, P0 ;  /* 0x000000588a00720c */ /* 0x000fe20000701270 */
[----:B------:R-:W4:Y:S01]  /*3970*/  @P6 LDG.E.U16 R232, desc[UR20][R8.64] ;  /* 0x0000001408e86981 */ /* 0x000f22000c1e1500 */
[----:B------:R-:W-:Y:S02]  /*3980*/  PRMT R228, RZ, 0x7610, R228 ;  /* 0x00007610ffe47816 */ /* 0x000fe400000000e4 */
[----:B------:R-:W-:Y:S01]  /*3990*/  PRMT R226, RZ, 0x7610, R226 ;  /* 0x00007610ffe27816 */ /* 0x000fe200000000e2 */
[----:B------:R-:W4:Y:S01]  /*39a0*/  @P3 LDG.E.U16 R230, desc[UR20][R10.64] ;  /* 0x000000140ae63981 */ /* 0x000f22000c1e1500 */
[----:B------:R-:W-:-:S02]  /*39b0*/  PRMT R224, RZ, 0x7610, R224 ;  /* 0x00007610ffe07816 */ /* 0x000fc400000000e0 */
[----:B------:R-:W-:Y:S01]  /*39c0*/  LEA R78, P6, R92, R80, 0x1 ;  /* 0x000000505c4e7211 */ /* 0x000fe200078c08ff */
[----:B------:R-:W4:Y:S01]  /*39d0*/  @P2 LDG.E.U16 R228, desc[UR20][R12.64] ;  /* 0x000000140ce42981 */ /* 0x000f22000c1e1500 */
[----:B------:R-:W-:Y:S02]  /*39e0*/  PRMT R222, RZ, 0x7610, R222 ;  /* 0x00007610ffde7816 */ /* 0x000fe400000000de */
[----:B------:R-:W-:Y:S01]  /*39f0*/  PRMT R220, RZ, 0x7610, R220 ;  /* 0x00007610ffdc7816 */ /* 0x000fe200000000dc */
[----:B------:R-:W4:Y:S01]  /*3a00*/  @P5 LDG.E.U16 R226, desc[UR20][R14.64] ;  /* 0x000000140ee25981 */ /* 0x000f22000c1e1500 */
[----:B------:R-:W-:Y:S02]  /*3a10*/  PRMT R174, RZ, 0x7610, R174 ;  /* 0x00007610ffae7816 */ /* 0x000fe400000000ae */
[----:B------:R-:W-:Y:S01]  /*3a20*/  PRMT R176, RZ, 0x7610, R176 ;  /* 0x00007610ffb07816 */ /* 0x000fe200000000b0 */
[----:B------:R-:W4:Y:S01]  /*3a30*/  @P4 LDG.E.U16 R224, desc[UR20][R16.64] ;  /* 0x0000001410e04981 */ /* 0x000f22000c1e1500 */
[----:B------:R-:W-:-:S02]  /*3a40*/  PRMT R178, RZ, 0x7610, R178 ;  /* 0x00007610ffb27816 */ /* 0x000fc400000000b2 */
[----:B------:R-:W-:Y:S01]  /*3a50*/  PRMT R180, RZ, 0x7610, R180 ;  /* 0x00007610ffb47816 */ /* 0x000fe200000000b4 */
[----:B------:R-:W4:Y:S01]  /*3a60*/  @P0 LDG.E.U16 R222, desc[UR20][R18.64] ;  /* 0x0000001412de0981 */ /* 0x000f22000c1e1500 */
[----:B------:R-:W-:Y:S02]  /*3a70*/  PRMT R182, RZ, 0x7610, R182 ;  /* 0x00007610ffb67816 */ /* 0x000fe400000000b6 */
[----:B------:R-:W-:Y:S01]  /*3a80*/  PRMT R184, RZ, 0x7610, R184 ;  /* 0x00007610ffb87816 */ /* 0x000fe200000000b8 */
[----:B------:R-:W4:Y:S01]  /*3a90*/  @P0 LDG.E.U16 R220, desc[UR20][R26.64] ;  /* 0x000000141adc0981 */ /* 0x000f22000c1e1500 */
[----:B------:R-:W-:Y:S02]  /*3aa0*/  LEA R80, P3, R104, R80, 0x1 ;  /* 0x0000005068507211 */ /* 0x000fe400078608ff */
        /* <DEDUP_REMOVED lines=35> */
[-C--:B------:R-:W-:Y:S02]  /*3ce0*/  LEA.HI.X.SX32 R79, R92, R81.reuse, 0x1, P6 ;  /* 0x000000515c4f7211 */ /* 0x080fe400030f0eff */
[----:B------:R-:W-:Y:S01]  /*3cf0*/  PRMT R214, RZ, 0x7610, R214 ;  /* 0x00007610ffd67816 */ /* 0x000fe200000000d6 */
[----:B------:R-:W4:Y:S01]  /*3d00*/  @P0 LDG.E.U16 R247, desc[UR20][R68.64] ;  /* 0x0000001444f70981 */ /* 0x000f22000c1e1500 */
[----:B------:R-:W-:-:S03]  /*3d10*/  LEA.HI.X.SX32 R81, R104, R81, 0x1, P3 ;  /* 0x0000005168517211 */ /* 0x000fc600018f0eff */
[----:B------:R-:W4:Y:S04]  /*3d20*/  @P0 LDG.E.U16 R249, desc[UR20][R74.64] ;  /* 0x000000144af90981 */ /* 0x000f28000c1e1500 */
        /* <DEDUP_REMOVED lines=15> */
[----:B------:R-:W4:Y:S01]  /*3e20*/  @P0 LDG.E.U16 R214, desc[UR20][R80.64] ;  /* 0x0000001450d60981 */ /* 0x000f22000c1e1500 */
[----:B------:R-:W-:-:S02]  /*3e30*/  SHF.R.S32.HI R92, RZ, 0x6, R97 ;  /* 0x00000006ff5c7819 */ /* 0x000fc40000011461 */
[----:B------:R-:W-:Y:S02]  /*3e40*/  SHF.R.S32.HI R104, RZ, 0x1f, R83 ;  /* 0x0000001fff687819 */ /* 0x000fe40000011453 */
[----:B------:R-:W-:Y:S01]  /*3e50*/  SGXT R92, R92, 0x1 ;  /* 0x000000015c5c781a */ /* 0x000fe20000000200 */
[----:B------:R-:W-:-:S04]  /*3e60*/  @!UP1 UIADD3 UR4, UPT, UPT, -UR6, 0x100000, URZ ;  /* 0x0010000006049890 */ /* 0x000fc8000fffe1ff */
[----:B------:R-:W-:Y:S02]  /*3e70*/  @!UP1 USHF.L.U32 UR5, UR4, 0xb, URZ ;  /* 0x0000000b04059899 */ /* 0x000fe400080006ff */
[----:B------:R-:W-:Y:S01]  /*3e80*/  @!UP1 USHF.L.U32 UR4, UR4, 0x1, URZ ;  /* 0x0000000104049899 */ /* 0x000fe200080006ff */
[----:B------:R-:W-:Y:S01]  /*3e90*/  IMAD.SHL.U32 R143, R97, 0x2, RZ ;  /* 0x00000002618f7824 */ /* 0x000fe200078e00ff */
[----:B------:R-:W-:Y:S02]  /*3ea0*/  SHF.L.U64.HI R83, R83, 0x1, R104 ;  /* 0x0000000153537819 */ /* 0x000fe40000010268 */
[----:B------:R-:W-:Y:S02]  /*3eb0*/  LOP3.LUT R104, R92, 0x90, RZ, 0xc0, !PT ;  /* 0x000000905c687812 */ /* 0x000fe400078ec0ff */
[----:B------:R-:W-:Y:S02]  /*3ec0*/  SHF.R.S32.HI R108, RZ, 0x1f, R93 ;  /* 0x0000001fff6c7819 */ /* 0x000fe4000001145d */
[----:B------:R-:W-:Y:S01]  /*3ed0*/  LEA R92, P3, R93, R82, 0x1 ;  /* 0x000000525d5c7211 */ /* 0x000fe200078608ff */
[----:B------:R-:W-:Y:S01]  /*3ee0*/  VOTEU.ALL UP2, P1 ;  /* 0x0000000000ff7886 */ /* 0x000fe20000840000 */
[----:B------:R-:W-:-:S02]  /*3ef0*/  LOP3.LUT R143, R104, 0x7e, R143, 0x78, !PT ;  /* 0x0000007e688f7812 */ /* 0x000fc400078e788f */
[----:B------:R-:W-:Y:S02]  /*3f00*/  LEA.HI.X R93, R93, R83, R108, 0x1, P3 ;  /* 0x000000535d5d7211 */ /* 0x000fe400018f0c6c */
[----:B------:R-:W-:Y:S01]  /*3f10*/  SHF.R.S32.HI R112, RZ, 0x1f, R117 ;  /* 0x0000001fff707819 */ /* 0x000fe20000011475 */
[----:B------:R0:W1:Y:S01]  /*3f20*/  @!UP2 SYNCS.EXCH.64 URZ, [UR9+0x8008], UR4 ;  /* 0x0080080409ffa5b2 */ /* 0x0000620008000100 */
[-C--:B------:R-:W-:Y:S02]  /*3f30*/  LEA R136, P2, R117, R82.reuse, 0x1 ;  /* 0x0000005275887211 */ /* 0x080fe400078408ff */
[----:B------:R-:W-:Y:S02]  /*3f40*/  SHF.R.S32.HI R126, RZ, 0x1f, R109 ;  /* 0x0000001fff7e7819 */ /* 0x000fe4000001146d */
[----:B------:R-:W-:Y:S01]  /*3f50*/  LEA R108, P4, R109, R82, 0x1 ;  /* 0x000000526d6c7211 */ /* 0x000fe200078808ff */
[----:B--2---:R2:W-:Y:S01]  /*3f60*/  STS.U16 [R143+UR9+0x1400], R98 ;  /* 0x001400628f007988 */ /* 0x0045e20008000409 */
[----:B------:R-:W-:-:S02]  /*3f70*/  ISETP.NE.U32.AND P0, PT, R100, RZ, PT ;  /* 0x000000ff6400720c */ /* 0x000fc40003f05070 */
[-C--:B------:R-:W-:Y:S02]  /*3f80*/  LEA.HI.X R112, R117, R83.reuse, R112, 0x1, P2 ;  /* 0x0000005375707211 */ /* 0x080fe400010f0c70 */
[-C--:B------:R-:W-:Y:S01]  /*3f90*/  LEA.HI.X R109, R109, R83.reuse, R126, 0x1, P4 ;  /* 0x000000536d6d7211 */ /* 0x080fe200020f0c7e */
[-C--:B------:R-:W-:Y:S01]  /*3fa0*/  IMAD R126, R181, R134.reuse, RZ ;  /* 0x00000086b57e7224 */ /* 0x080fe200078e02ff */
[----:B------:R-:W-:Y:S02]  /*3fb0*/  LOP3.LUT R142, R143, 0x20, RZ, 0x3c, !PT ;  /* 0x000000208f8e7812 */ /* 0x000fe400078e3cff */
[----:B------:R-:W-:Y:S01]  /*3fc0*/  SHF.R.S32.HI R122, RZ, 0x1f, R101 ;  /* 0x0000001fff7a7819 */ /* 0x000fe20000011465 */
[----:B--2---:R-:W-:Y:S01]  /*3fd0*/  IMAD R98, R225, R134, RZ ;  /* 0x00000086e1627224 */ /* 0x004fe200078e02ff */
[-C--:B------:R-:W-:Y:S01]  /*3fe0*/  LEA R100, P2, R101, R82.reuse, 0x1 ;  /* 0x0000005265647211 */ /* 0x080fe200078408ff */
[----:B------:R-:W-:Y:S01]  /*3ff0*/  STS.U16 [R143+UR9+0x400], R110 ;  /* 0x0004006e8f007988 */ /* 0x000fe20008000409 */
[----:B------:R-:W-:Y:S01]  /*4000*/  SHF.R.S32.HI R124, RZ, 0x1f, R105 ;  /* 0x0000001fff7c7819 */ /* 0x000fe20000011469 */
[----:B------:R-:W-:Y:S01]  /*4010*/  IMAD.SHL.U32 R117, R98, 0x2, RZ ;  /* 0x0000000262757824 */ /* 0x000fe200078e00ff */
[-C--:B------:R-:W-:Y:S01]  /*4020*/  LEA R104, P3, R105, R82.reuse, 0x1 ;  /* 0x0000005269687211 */ /* 0x080fe200078608ff */
[----:B---3--:R-:W-:Y:S01]  /*4030*/  STS.U16 [R143+UR9+0x800], R114 ;  /* 0x000800728f007988 */ /* 0x008fe20008000409 */
[----:B------:R-:W-:Y:S01]  /*4040*/  SHF.R.S32.HI R128, RZ, 0x1f, R113 ;  /* 0x0000001fff807819 */ /* 0x000fe20000011471 */
[----:B------:R-:W-:Y:S01]  /*4050*/  IMAD.SHL.U32 R121, R126, 0x2, RZ ;  /* 0x000000027e797824 */ /* 0x000fe200078e00ff */
[----:B------:R-:W-:Y:S01]  /*4060*/  LEA R216, P5, R113, R82, 0x1 ;  /* 0x0000005271d87211 */ /* 0x000fe200078a08ff */
[----:B-----5:R2:W-:Y:S01]  /*4070*/  STS.U16 [R143+UR9+0xc00], R116 ;  /* 0x000c00748f007988 */ /* 0x0205e20008000409 */
[----:B------:R-:W-:Y:S01]  /*4080*/  LEA.HI.X R101, R101, R83, R122, 0x1, P2 ;  /* 0x0000005365657211 */ /* 0x000fe200010f0c7a */
[----:B------:R-:W-:-:S02]  /*4090*/  IMAD R122, R207, R134, RZ ;  /* 0x00000086cf7a7224 */ /* 0x000fc400078e02ff */
[----:B------:R-:W-:Y:S04]  /*40a0*/  STS.U16 [R143+UR9+0x1000], R118 ;  /* 0x001000768f007988 */ /* 0x000fe80008000409 */
[----:B------:R-:W-:Y:S04]  /*40b0*/  STS.U16 [R143+UR9+0x1800], R102 ;  /* 0x001800668f007988 */ /* 0x000fe80008000409 */
[----:B------:R-:W-:Y:S04]  /*40c0*/  STS.U16 [R143+UR9+0x1c00], R106 ;  /* 0x001c006a8f007988 */ /* 0x000fe80008000409 */
[----:B------:R-:W-:Y:S01]  /*40d0*/  STS.U16 [R143+UR9], R120 ;  /* 0x000000788f007988 */ /* 0x000fe20008000409 */
[----:B------:R-:W-:-:S03]  /*40e0*/  LEA.HI.X R105, R105, R83, R124, 0x1, P3 ;  /* 0x0000005369697211 */ /* 0x000fc600018f0c7c */
[----:B----4-:R3:W-:Y:S01]  /*40f0*/  STS.U16 [R142+UR9+0x500], R99 ;  /* 0x000500638e007988 */ /* 0x0107e20008000409 */
[----:B------:R-:W-:Y:S01]  /*4100*/  LOP3.LUT R141, R143, 0x40, RZ, 0x3c, !PT ;  /* 0x000000408f8d7812 */ /* 0x000fe200078e3cff */
[----:B------:R-:W-:Y:S01]  /*4110*/  IMAD.HI R124, R98, 0x2, RZ ;  /* 0x00000002627c7827 */ /* 0x000fe200078e02ff */
[----:B------:R-:W-:Y:S01]  /*4120*/  LEA.HI.X R113, R113, R83, R128, 0x1, P5 ;  /* 0x0000005371717211 */ /* 0x000fe200028f0c80 */
[----:B------:R4:W-:Y:S01]  /*4130*/  STS.U16 [R142+UR9+0x1500], R87 ;  /* 0x001500578e007988 */ /* 0x0009e20008000409 */
[----:B--2---:R-:W-:Y:S01]  /*4140*/  IADD3 R116, P2, P3, R117, UR12, R82 ;  /* 0x0000000c75747c10 */ /* 0x004fe2000fb5e052 */
[----:B------:R-:W-:-:S04]  /*4150*/  IMAD.HI R126, R126, 0x2, RZ ;  /* 0x000000027e7e7827 */ /* 0x000fc800078e02ff */
[-C--:B---3--:R-:W-:Y:S01]  /*4160*/  IMAD R99, R185, R134.reuse, RZ ;  /* 0x00000086b9637224 */ /* 0x088fe200078e02ff */
[----:B------:R-:W-:Y:S01]  /*4170*/  IADD3 R120, P4, P5, R121, UR12, R82 ;  /* 0x0000000c79787c10 */ /* 0x000fe2000fd9e052 */
[C---:B------:R-:W-:Y:S02]  /*4180*/  IMAD.SHL.U32 R129, R122.reuse, 0x2, RZ ;  /* 0x000000027a817824 */ /* 0x040fe400078e00ff */
[----:B------:R-:W-:Y:S01]  /*4190*/  IMAD.SHL.U32 R125, R99, 0x2, RZ ;  /* 0x00000002637d7824 */ /* 0x000fe200078e00ff */
[----:B------:R-:W-:Y:S01]  /*41a0*/  STS.U16 [R142+UR9+0xd00], R103 ;  /* 0x000d00678e007988 */ /* 0x000fe20008000409 */
[-C--:B------:R-:W-:Y:S02]  /*41b0*/  IMAD R118, R183, R134.reuse, RZ ;  /* 0x00000086b7767224 */ /* 0x080fe400078e02ff */
[----:B----4-:R-:W-:Y:S01]  /*41c0*/  IMAD R87, R195, R134, RZ ;  /* 0x00000086c3577224 */ /* 0x010fe200078e02ff */
[----:B------:R-:W-:Y:S01]  /*41d0*/  STS.U16 [R142+UR9+0x900], R107 ;  /* 0x0009006b8e007988 */ /* 0x000fe20008000409 */
[----:B------:R-:W-:Y:S01]  /*41e0*/  IMAD.HI R122, R122, 0x2, RZ ;  /* 0x000000027a7a7827 */ /* 0x000fe200078e02ff */
[----:B------:R-:W-:-:S02]  /*41f0*/  IADD3.X R117, PT, PT, R124, UR13, R83, P2, P3 ;  /* 0x0000000d7c757c10 */ /* 0x000fc400097e6453 */
[----:B------:R-:W-:Y:S01]  /*4200*/  STS.U16 [R142+UR9+0x1100], R111 ;  /* 0x0011006f8e007988 */ /* 0x000fe20008000409 */
[----:B------:R-:W-:-:S03]  /*4210*/  IADD3.X R121, PT, PT, R126, UR13, R83, P4, P5 ;  /* 0x0000000d7e797c10 */ /* 0x000fc6000a7ea453 */
[----:B------:R-:W-:Y:S01]  /*4220*/  STS.U16 [R142+UR9+0x1900], R91 ;  /* 0x0019005b8e007988 */ /* 0x000fe20008000409 */
[----:B------:R-:W-:-:S03]  /*4230*/  IMAD.SHL.U32 R133, R118, 0x2, RZ ;  /* 0x0000000276857824 */ /* 0x000fc600078e00ff */
[----:B------:R-:W-:Y:S01]  /*4240*/  STS.U16 [R142+UR9+0x1d00], R85 ;  /* 0x001d00558e007988 */ /* 0x000fe20008000409 */
[----:B------:R-:W-:-:S03]  /*4250*/  IMAD.SHL.U32 R131, R87, 0x2, RZ ;  /* 0x0000000257837824 */ /* 0x000fc600078e00ff */
[----:B------:R-:W-:Y:S01]  /*4260*/  STS.U16 [R142+UR9+0x100], R115 ;  /* 0x000100738e007988 */ /* 0x000fe20008000409 */
[----:B------:R-:W-:-:S03]  /*4270*/  IADD3 R124, P2, P3, R125, UR12, R82 ;  /* 0x0000000c7d7c7c10 */ /* 0x000fc6000fb5e052 */
[----:B------:R2:W-:Y:S01]  /*4280*/  STS.U16 [R141+UR9+0xe00], R90 ;  /* 0x000e005a8d007988 */ /* 0x0005e20008000409 */
[--C-:B------:R-:W-:Y:S01]  /*4290*/  IADD3 R128, P4, P5, R129, UR12, R82.reuse ;  /* 0x0000000c81807c10 */ /* 0x100fe2000fd9e052 */
[-C--:B------:R-:W-:Y:S02]  /*42a0*/  IMAD R114, R209, R134.reuse, RZ ;  /* 0x00000086d1727224 */ /* 0x080fe400078e02ff */
[----:B------:R-:W-:Y:S01]  /*42b0*/  IMAD R110, R227, R134, RZ ;  /* 0x00000086e36e7224 */ /* 0x000fe200078e02ff */
[----:B------:R3:W-:Y:S01]  /*42c0*/  STS.U16 [R141+UR9+0x600], R86 ;  /* 0x000600568d007988 */ /* 0x0007e20008000409 */
[----:B--2---:R-:W-:Y:S01]  /*42d0*/  IMAD.HI R90, R99, 0x2, RZ ;  /* 0x00000002635a7827 */ /* 0x004fe200078e02ff */
[--C-:B------:R-:W-:Y:S02]  /*42e0*/  IADD3.X R129, PT, PT, R122, UR13, R83.reuse, P4, P5 ;  /* 0x0000000d7a817c10 */ /* 0x100fe4000a7ea453 */
[----:B------:R-:W-:Y:S01]  /*42f0*/  IADD3 R130, P4, P5, R131, UR12, R82 ;  /* 0x0000000c83827c10 */ /* 0x000fe2000fd9e052 */
[----:B------:R-:W-:Y:S01]  /*4300*/  IMAD.HI R118, R118, 0x2, RZ ;  /* 0x0000000276767827 */ /* 0x000fe200078e02ff */
[----:B------:R-:W-:-:S02]  /*4310*/  IADD3.X R125, PT, PT, R90, UR13, R83, P2, P3 ;  /* 0x0000000d5a7d7c10 */ /* 0x000fc400097e6453 */
[----:B------:R-:W-:Y:S01]  /*4320*/  IADD3 R132, P2, P3, R133, UR12, R82 ;  /* 0x0000000c85847c10 */ /* 0x000fe2000fb5e052 */
[----:B---3--:R-:W-:-:S04]  /*4330*/  IMAD.HI R86, R87, 0x2, RZ ;  /* 0x0000000257567827 */ /* 0x008fc800078e02ff */
[----:B------:R-:W-:Y:S02]  /*4340*/  IMAD.SHL.U32 R127, R114, 0x2, RZ ;  /* 0x00000002727f7824 */ /* 0x000fe400078e00ff */
[----:B------:R-:W-:Y:S02]  /*4350*/  IMAD.SHL.U32 R123, R110, 0x2, RZ ;  /* 0x000000026e7b7824 */ /* 0x000fe400078e00ff */
[-C--:B------:R-:W-:Y:S02]  /*4360*/  IMAD R85, R187, R134.reuse, RZ ;  /* 0x00000086bb557224 */ /* 0x080fe400078e02ff */
[----:B------:R-:W-:Y:S01]  /*4370*/  IMAD R106, R197, R134, RZ ;  /* 0x00000086c56a7224 */ /* 0x000fe200078e02ff */
[----:B------:R2:W-:Y:S01]  /*4380*/  STS.U16 [R141+UR9+0xa00], R84 ;  /* 0x000a00548d007988 */ /* 0x0005e20008000409 */
[----:B------:R-:W-:Y:S01]  /*4390*/  IMAD.HI R114, R114, 0x2, RZ ;  /* 0x0000000272727827 */ /* 0x000fe200078e02ff */
[--C-:B------:R-:W-:Y:S02]  /*43a0*/  IADD3.X R133, PT, PT, R118, UR13, R83.reuse, P2, P3 ;  /* 0x0000000d76857c10 */ /* 0x100fe400097e6453 */
[----:B------:R-:W-:Y:S01]  /*43b0*/  IADD3.X R131, PT, PT, R86, UR13, R83, P4, P5 ;  /* 0x0000000d56837c10 */ /* 0x000fe2000a7ea453 */
[----:B------:R-:W-:Y:S01]  /*43c0*/  IMAD.HI R110, R110, 0x2, RZ ;  /* 0x000000026e6e7827 */ /* 0x000fe200078e02ff */
[----:B------:R-:W-:-:S02]  /*43d0*/  IADD3 R126, P2, P3, R127, UR12, R82 ;  /* 0x0000000c7f7e7c10 */ /* 0x000fc4000fb5e052 */
[----:B------:R-:W-:Y:S01]  /*43e0*/  IADD3 R122, P4, P5, R123, UR12, R82 ;  /* 0x0000000c7b7a7c10 */ /* 0x000fe2000fd9e052 */
[C---:B------:R-:W-:Y:S02]  /*43f0*/  IMAD.SHL.U32 R119, R85.reuse, 0x2, RZ ;  /* 0x0000000255777824 */ /* 0x040fe400078e00ff */
[----:B--2---:R-:W-:-:S04]  /*4400*/  IMAD.HI R84, R85, 0x2, RZ ;  /* 0x0000000255547827 */ /* 0x004fc800078e02ff */
[----:B------:R-:W-:Y:S02]  /*4410*/  IMAD.SHL.U32 R115, R106, 0x2, RZ ;  /* 0x000000026a737824 */ /* 0x000fe400078e00ff */
[-C--:B------:R-:W-:Y:S02]  /*4420*/  IMAD R98, R189, R134.reuse, RZ ;  /* 0x00000086bd627224 */ /* 0x080fe400078e02ff */
[-C--:B------:R-:W-:Y:S02]  /*4430*/  IMAD R85, R199, R134.reuse, RZ ;  /* 0x00000086c7557224 */ /* 0x080fe400078e02ff */
[----:B------:R-:W-:Y:S01]  /*4440*/  IMAD R102, R211, R134, RZ ;  /* 0x00000086d3667224 */ /* 0x000fe200078e02ff */
[--C-:B------:R-:W-:Y:S01]  /*4450*/  IADD3.X R127, PT, PT, R114, UR13, R83.reuse, P2, P3 ;  /* 0x0000000d727f7c10 */ /* 0x100fe200097e6453 */
[----:B------:R-:W-:Y:S01]  /*4460*/  IMAD.HI R106, R106, 0x2, RZ ;  /* 0x000000026a6a7827 */ /* 0x000fe200078e02ff */
[----:B------:R-:W-:Y:S02]  /*4470*/  IADD3.X R123, PT, PT, R110, UR13, R83, P4, P5 ;  /* 0x0000000d6e7b7c10 */ /* 0x000fe4000a7ea453 */
[--C-:B------:R-:W-:Y:S01]  /*4480*/  IADD3 R114, P4, P5, R115, UR12, R82.reuse ;  /* 0x0000000c73727c10 */ /* 0x100fe2000fd9e052 */
[----:B------:R-:W-:Y:S01]  /*4490*/  IMAD.SHL.U32 R107, R98, 0x2, RZ ;  /* 0x00000002626b7824 */ /* 0x000fe200078e00ff */
[----:B------:R-:W-:Y:S01]  /*44a0*/  IADD3 R118, P2, P3, R119, UR12, R82 ;  /* 0x0000000c77767c10 */ /* 0x000fe2000fb5e052 */
[----:B------:R-:W-:-:S02]  /*44b0*/  IMAD.SHL.U32 R103, R85, 0x2, RZ ;  /* 0x0000000255677824 */ /* 0x000fc400078e00ff */
[----:B------:R-:W-:Y:S01]  /*44c0*/  IMAD.HI R90, R85, 0x2, RZ ;  /* 0x00000002555a7827 */ /* 0x000fe200078e02ff */
[----:B------:R-:W-:-:S03]  /*44d0*/  IADD3.X R115, PT, PT, R106, UR13, R83, P4, P5 ;  /* 0x0000000d6a737c10 */ /* 0x000fc6000a7ea453 */
[----:B------:R-:W-:Y:S02]  /*44e0*/  IMAD.SHL.U32 R111, R102, 0x2, RZ ;  /* 0x00000002666f7824 */ /* 0x000fe400078e00ff */
[----:B------:R-:W-:Y:S01]  /*44f0*/  IMAD R85, R213, R134, RZ ;  /* 0x00000086d5557224 */ /* 0x000fe200078e02ff */
[----:B------:R-:W-:Y:S01]  /*4500*/  IADD3.X R119, PT, PT, R84, UR13, R83, P2, P3 ;  /* 0x0000000d54777c10 */ /* 0x000fe200097e6453 */
[----:B------:R-:W-:Y:S01]  /*4510*/  IMAD.HI R98, R98, 0x2, RZ ;  /* 0x0000000262627827 */ /* 0x000fe200078e02ff */
[--C-:B------:R-:W-:Y:S02]  /*4520*/  IADD3 R106, P4, P5, R107, UR12, R82.reuse ;  /* 0x0000000c6b6a7c10 */ /* 0x100fe4000fd9e052 */
[----:B------:R-:W-:Y:S01]  /*4530*/  IADD3 R110, P3, P2, R111, UR12, R82 ;  /* 0x0000000c6f6e7c10 */ /* 0x000fe2000fa7e052 */
[----:B------:R-:W-:-:S04]  /*4540*/  IMAD.HI R102, R102, 0x2, RZ ;  /* 0x0000000266667827 */ /* 0x000fc800078e02ff */
[C---:B------:R-:W-:Y:S02]  /*4550*/  IMAD.SHL.U32 R99, R85.reuse, 0x2, RZ ;  /* 0x0000000255637824 */ /* 0x040fe400078e00ff */
[----:B------:R-:W-:Y:S01]  /*4560*/  IMAD.HI R86, R85, 0x2, RZ ;  /* 0x0000000255567827 */ /* 0x000fe200078e02ff */
[----:B------:R-:W-:-:S03]  /*4570*/  IADD3.X R107, PT, PT, R98, UR13, R83, P4, P5 ;  /* 0x0000000d626b7c10 */ /* 0x000fc6000a7ea453 */
[-C--:B------:R-:W-:Y:S02]  /*4580*/  IMAD R140, R191, R134.reuse, RZ ;  /* 0x00000086bf8c7224 */ /* 0x080fe400078e02ff */
[----:B------:R-:W-:Y:S01]  /*4590*/  IMAD R85, R229, R134, RZ ;  /* 0x00000086e5557224 */ /* 0x000fe200078e02ff */
[--C-:B------:R-:W-:Y:S01]  /*45a0*/  IADD3.X R111, PT, PT, R102, UR13, R83.reuse, P3, P2 ;  /* 0x0000000d666f7c10 */ /* 0x100fe20009fe4453 */
[----:B------:R-:W-:Y:S01]  /*45b0*/  IMAD.SHL.U32 R87, R140, 0x2, RZ ;  /* 0x000000028c577824 */ /* 0x000fe200078e00ff */
[--C-:B------:R-:W-:Y:S01]  /*45c0*/  IADD3 R98, P4, P5, R99, UR12, R82.reuse ;  /* 0x0000000c63627c10 */ /* 0x100fe2000fd9e052 */
[----:B------:R-:W-:Y:S01]  /*45d0*/  IMAD.SHL.U32 R91, R85, 0x2, RZ ;  /* 0x00000002555b7824 */ /* 0x000fe200078e00ff */
[----:B------:R-:W-:Y:S01]  /*45e0*/  IADD3 R102, P3, P2, R103, UR12, R82 ;  /* 0x0000000c67667c10 */ /* 0x000fe2000fa7e052 */
[----:B------:R-:W-:Y:S01]  /*45f0*/  IMAD.HI R84, R85, 0x2, RZ ;  /* 0x0000000255547827 */ /* 0x000fe200078e02ff */
[----:B------:R-:W-:-:S03]  /*4600*/  IADD3.X R99, PT, PT, R86, UR13, R83, P4, P5 ;  /* 0x0000000d56637c10 */ /* 0x000fc6000a7ea453 */
[----:B------:R-:W-:Y:S01]  /*4610*/  IMAD R85, R201, R134, RZ ;  /* 0x00000086c9557224 */ /* 0x000fe200078e02ff */
[----:B------:R-:W-:Y:S02]  /*4620*/  IADD3.X R103, PT, PT, R90, UR13, R83, P3, P2 ;  /* 0x0000000d5a677c10 */ /* 0x000fe40009fe4453 */
[--C-:B------:R-:W-:Y:S01]  /*4630*/  IADD3 R86, P4, P5, R87, UR12, R82.reuse ;  /* 0x0000000c57567c10 */ /* 0x100fe2000fd9e052 */
[----:B------:R-:W-:Y:S01]  /*4640*/  IMAD.SHL.U32 R87, R85, 0x2, RZ ;  /* 0x0000000255577824 */ /* 0x000fe200078e00ff */
[----:B------:R-:W-:Y:S01]  /*4650*/  IADD3 R90, P3, P2, R91, UR12, R82 ;  /* 0x0000000c5b5a7c10 */ /* 0x000fe2000fa7e052 */
[----:B------:R-:W-:-:S03]  /*4660*/  IMAD.HI R140, R140, 0x2, RZ ;  /* 0x000000028c8c7827 */ /* 0x000fc600078e02ff */
[--C-:B------:R-:W-:Y:S02]  /*4670*/  IADD3.X R91, PT, PT, R84, UR13, R83.reuse, P3, P2 ;  /* 0x0000000d545b7c10 */ /* 0x100fe40009fe4453 */
[----:B------:R-:W-:Y:S02]  /*4680*/  IADD3 R84, P3, P2, R87, UR12, R82 ;  /* 0x0000000c57547c10 */ /* 0x000fe4000fa7e052 */
[----:B------:R-:W-:Y:S01]  /*4690*/  IADD3.X R87, PT, PT, R140, UR13, R83, P4, P5 ;  /* 0x0000000d8c577c10 */ /* 0x000fe2000a7ea453 */
[----:B------:R-:W-:-:S05]  /*46a0*/  IMAD.HI R140, R85, 0x2, RZ ;  /* 0x00000002558c7827 */ /* 0x000fca00078e02ff */
[----:B------:R-:W-:Y:S02]  /*46b0*/  IADD3.X R85, PT, PT, R140, UR13, R83, P3, P2 ;  /* 0x0000000d8c557c10 */ /* 0x000fe40009fe4453 */
[----:B------:R-:W-:Y:S01]  /*46c0*/  LOP3.LUT R140, R143, 0x60, RZ, 0x3c, !PT ;  /* 0x000000608f8c7812 */ /* 0x000fe200078e3cff */
[----:B------:R-:W-:Y:S04]  /*46d0*/  STS.U16 [R141+UR9+0x1200], R246 ;  /* 0x001200f68d007988 */ /* 0x000fe80008000409 */
        /* <DEDUP_REMOVED lines=11> */
[----:B------:R-:W-:Y:S01]  /*4790*/  STS.U16 [R140+UR9+0x1f00], R224 ;  /* 0x001f00e08c007988 */ /* 0x000fe20008000409 */
[----:B------:R-:W-:-:S03]  /*47a0*/  IMAD R137, R223, R134, RZ ;  /* 0x00000086df897224 */ /* 0x000fc600078e02ff */
[----:B------:R-:W-:Y:S04]  /*47b0*/  STS.U16 [R143+UR9+0x2000], R222 ;  /* 0x002000de8f007988 */ /* 0x000fe80008000409 */
[----:B------:R-:W-:Y:S04]  /*47c0*/  STS.U16 [R143+UR9+0x2400], R220 ;  /* 0x002400dc8f007988 */ /* 0x000fe80008000409 */
[----:B------:R2:W-:Y:S04]  /*47d0*/  STS.U16 [R143+UR9+0x2800], R174 ;  /* 0x002800ae8f007988 */ /* 0x0005e80008000409 */
[----:B------:R-:W-:Y:S04]  /*47e0*/  STS.U16 [R143+UR9+0x2c00], R176 ;  /* 0x002c00b08f007988 */ /* 0x000fe80008000409 */
[----:B------:R-:W-:Y:S04]  /*47f0*/  STS.U16 [R143+UR9+0x3000], R178 ;  /* 0x003000b28f007988 */ /* 0x000fe80008000409 */
[----:B------:R-:W-:Y:S04]  /*4800*/  STS.U16 [R143+UR9+0x3400], R180 ;  /* 0x003400b48f007988 */ /* 0x000fe80008000409 */
[----:B------:R-:W-:Y:S04]  /*4810*/  STS.U16 [R143+UR9+0x3800], R182 ;  /* 0x003800b68f007988 */ /* 0x000fe80008000409 */
[----:B------:R-:W-:Y:S04]  /*4820*/  STS.U16 [R143+UR9+0x3c00], R184 ;  /* 0x003c00b88f007988 */ /* 0x000fe80008000409 */
[----:B------:R3:W-:Y:S04]  /*4830*/  STS.U16 [R142+UR9+0x2100], R89 ;  /* 0x002100598e007988 */ /* 0x0007e80008000409 */
        /* <DEDUP_REMOVED lines=22> */
[----:B------:R0:W-:Y:S01]  /*49a0*/  STS.U16 [R140+UR9+0x3f00], R214 ;  /* 0x003f00d68c007988 */ /* 0x0001e20008000409 */
[C---:B------:R-:W-:Y:S01]  /*49b0*/  IMAD.SHL.U32 R248, R137.reuse, 0x2, RZ ;  /* 0x0000000289f87824 */ /* 0x040fe200078e00ff */
[----:B-1----:R1:W-:Y:S06]  /*49c0*/  MEMBAR.ALL.CTA ;  /* 0x0000000000007992 */ /* 0x0023ec0000008000 */
[----:B-1----:R-:W1:Y:S01]  /*49d0*/  FENCE.VIEW.ASYNC.S ;  /* 0x00000000000073c6 */ /* 0x002e620000000000 */
[----:B--2---:R-:W-:Y:S01]  /*49e0*/  SHF.R.S32.HI R174, RZ, 0x1f, R173 ;  /* 0x0000001fffae7819 */ /* 0x004fe200000114ad */
[----:B------:R-:W-:Y:S01]  /*49f0*/  UIADD3 UR7, UPT, UPT, UR9, 0x6000, URZ ;  /* 0x0000600009077890 */ /* 0x000fe2000fffe0ff */
[----:B------:R-:W-:Y:S01]  /*4a00*/  IADD3 R108, P2, PT, R108, UR12, RZ ;  /* 0x0000000c6c6c7c10 */ /* 0x000fe2000ff5e0ff */
[----:B------:R-:W-:Y:S01]  /*4a10*/  UIADD3 UR6, UPT, UPT, UR9, 0x4000, URZ ;  /* 0x0000400009067890 */ /* 0x000fe2000fffe0ff */
[----:B------:R-:W-:Y:S01]  /*4a20*/  IADD3 R82, P4, P5, R248, UR12, R82 ;  /* 0x0000000cf8527c10 */ /* 0x000fe2000fd9e052 */
[----:B------:R-:W-:Y:S01]  /*4a30*/  IMAD.HI R248, R137, 0x2, RZ ;  /* 0x0000000289f87827 */ /* 0x000fe200078e02ff */
[----:B------:R-:W-:-:S02]  /*4a40*/  LEA.HI R174, R174, R173, RZ, 0x6 ;  /* 0x000000adaeae7211 */ /* 0x000fc400078f30ff */
[----:B------:R-:W-:Y:S01]  /*4a50*/  IADD3 R136, P6, PT, R136, UR12, RZ ;  /* 0x0000000c88887c10 */ /* 0x000fe2000ffde0ff */
[----:B------:R-:W-:Y:S01]  /*4a60*/  USHF.R.U32.HI UR7, URZ, 0x4, UR7 ;  /* 0x00000004ff077899 */ /* 0x000fe20008011607 */
[----:B------:R-:W-:Y:S01]  /*4a70*/  IADD3.X R109, PT, PT, R109, UR13, RZ, P2, !PT ;  /* 0x0000000d6d6d7c10 */ /* 0x000fe200097fe4ff */
[----:B------:R-:W-:Y:S01]  /*4a80*/  USHF.R.U32.HI UR6, URZ, 0x4, UR6 ;  /* 0x00000004ff067899 */ /* 0x000fe20008011606 */
[----:B------:R-:W-:Y:S02]  /*4a90*/  ISETP.LT.OR P2, PT, R173, 0x40, P0 ;  /* 0x00000040ad00780c */ /* 0x000fe40000741670 */
[----:B---3--:R-:W-:Y:S02]  /*4aa0*/  SHF.R.S32.HI R89, RZ, 0x6, R174 ;  /* 0x00000006ff597819 */ /* 0x008fe400000114ae */
[----:B------:R-:W-:Y:S02]  /*4ab0*/  IADD3.X R83, PT, PT, R248, UR13, R83, P4, P5 ;  /* 0x0000000df8537c10 */ /* 0x000fe4000a7ea453 */
[----:B------:R-:W-:Y:S01]  /*4ac0*/  IADD3.X R137, PT, PT, R112, UR13, RZ, P6, !PT ;  /* 0x0000000d70897c10 */ /* 0x000fe2000b7fe4ff */
[----:B------:R-:W-:Y:S01]  /*4ad0*/  USGXT.U32 UR14, UR6, 0xe ;  /* 0x0000000e060e789a */ /* 0x000fe20008000000 */
[----:B------:R-:W-:-:S02]  /*4ae0*/  IADD3 R92, P5, PT, R92, UR12, RZ ;  /* 0x0000000c5c5c7c10 */ /* 0x000fc4000ffbe0ff */
[----:B------:R-:W-:Y:S02]  /*4af0*/  IADD3 R100, P4, PT, R100, UR12, RZ ;  /* 0x0000000c64647c10 */ /* 0x000fe4000ff9e0ff */
[----:B------:R-:W-:Y:S02]  /*4b00*/  IADD3 R104, P3, PT, R104, UR12, RZ ;  /* 0x0000000c68687c10 */ /* 0x000fe4000ff7e0ff */
[----:B------:R-:W-:Y:S01]  /*4b10*/  IADD3 R112, P6, PT, R216, UR12, RZ ;  /* 0x0000000cd8707c10 */ /* 0x000fe2000ffde0ff */
[----:B------:R-:W-:Y:S01]  /*4b20*/  USGXT.U32 UR12, UR7, 0xe ;  /* 0x0000000e070c789a */ /* 0x000fe20008000000 */
[----:B------:R-:W-:Y:S01]  /*4b30*/  VIMNMX R89, PT, PT, R89, 0x1, !PT ;  /* 0x0000000159597848 */ /* 0x000fe20007fe0100 */
[----:B------:R-:W-:Y:S01]  /*4b40*/  UIADD3 UR22, UP1, UPT, UR14, 0x80, URZ ;  /* 0x000000800e167890 */ /* 0x000fe2000ff3e0ff */
[----:B----4-:R-:W-:Y:S01]  /*4b50*/  IMAD.SHL.U32 R237, R134, 0x40, RZ ;  /* 0x0000004086ed7824 */ /* 0x010fe200078e00ff */
[----:B------:R-:W-:Y:S01]  /*4b60*/  UIADD3 UR24, UP2, UPT, UR12, 0x2, URZ ;  /* 0x000000020c187890 */ /* 0x000fe2000ff5e0ff */
[----:B0-----:R-:W-:Y:S01]  /*4b70*/  UMOV UR4, URZ ;  /* 0x000000ff00047c82 */ /* 0x001fe20008000000 */
[----:B------:R-:W-:Y:S01]  /*4b80*/  UMOV UR5, URZ ;  /* 0x000000ff00057c82 */ /* 0x000fe20008000000 */
[----:B------:R-:W-:Y:S01]  /*4b90*/  VIADD R134, R89, 0xffffffff ;  /* 0xffffffff59867836 */ /* 0x000fe20000000000 */
[----:B------:R-:W-:Y:S01]  /*4ba0*/  IADD3.X R93, PT, PT, R93, UR13, RZ, P5, !PT ;  /* 0x0000000d5d5d7c10 */ /* 0x000fe2000affe4ff */
[----:B------:R-:W-:Y:S01]  /*4bb0*/  UIADD3.X UR25, UPT, UPT, UR5, 0x40004040, URZ, UP2, !UPT ;  /* 0x4000404005197890 */ /* 0x000fe200097fe4ff */
[----:B------:R-:W-:Y:S01]  /*4bc0*/  IADD3.X R101, PT, PT, R101, UR13, RZ, P4, !PT ;  /* 0x0000000d65657c10 */ /* 0x000fe2000a7fe4ff */
[----:B------:R-:W-:Y:S01]  /*4bd0*/  UIADD3.X UR23, UPT, UPT, UR4, 0x40004040, URZ, UP1, !UPT ;  /* 0x4000404004177890 */ /* 0x000fe20008ffe4ff */
[----:B------:R-:W-:Y:S01]  /*4be0*/  IADD3.X R105, PT, PT, R105, UR13, RZ, P3, !PT ;  /* 0x0000000d69697c10 */ /* 0x000fe20009ffe4ff */
[----:B------:R-:W-:Y:S01]  /*4bf0*/  UMOV UR6, URZ ;  /* 0x000000ff00067c82 */ /* 0x000fe20008000000 */
[----:B------:R-:W-:Y:S01]  /*4c00*/  IADD3.X R113, PT, PT, R113, UR13, RZ, P6, !PT ;  /* 0x0000000d71717c10 */ /* 0x000fe2000b7fe4ff */
[----:B------:R-:W-:Y:S01]  /*4c10*/  IMAD.SHL.U32 R135, R135, 0x40, RZ ;  /* 0x0000004087877824 */ /* 0x000fe200078e00ff */
[----:B-1----:R-:W-:Y:S01]  /*4c20*/  BAR.SYNC.DEFER_BLOCKING 0x0 ;  /* 0x0000000000007b1d */ /* 0x002fe20000010000 */
[----:B------:R-:W-:-:S05]  /*4c30*/  ISETP.NE.U32.AND P3, PT, R134, RZ, PT ;  /* 0x000000ff8600720c */ /* 0x000fca0003f65070 */
[----:B------:R-:W-:Y:S08]  /*4c40*/  @P2 BRA `(.L_x_6) ;  /* 0x0000000000842947 */ /* 0x000ff00003800000 */
[----:B------:R-:W-:Y:S02]  /*4c50*/  UIADD3 UR4, UPT, UPT, UR9, 0x2000, URZ ;  /* 0x0000200009047890 */ /* 0x000fe4000fffe0ff */
[----:B------:R-:W-:Y:S02]  /*4c60*/  USHF.R.U32.HI UR16, URZ, 0x4, UR9 ;  /* 0x00000004ff107899 */ /* 0x000fe40008011609 */
[----:B------:R-:W-:Y:S02]  /*4c70*/  USHF.R.U32.HI UR4, URZ, 0x4, UR4 ;  /* 0x00000004ff047899 */ /* 0x000fe40008011604 */
[----:B------:R-:W-:Y:S02]  /*4c80*/  USGXT.U32 UR16, UR16, 0xe ;  /* 0x0000000e1010789a */ /* 0x000fe40008000000 */
[----:B------:R-:W-:Y:S02]  /*4c90*/  USGXT.U32 UR18, UR4, 0xe ;  /* 0x0000000e0412789a */ /* 0x000fe40008000000 */
[----:B------:R-:W-:-:S02]  /*4ca0*/  UIADD3 UR34, UP1, UPT, UR16, 0x80, URZ ;  /* 0x0000008010227890 */ /* 0x000fc4000ff3e0ff */
[----:B------:R-:W-:Y:S01]  /*4cb0*/  UIADD3 UR36, UP2, UPT, UR18, 0x2, URZ ;  /* 0x0000000212247890 */ /* 0x000fe2000ff5e0ff */
[----:B------:R-:W-:Y:S01]  /*4cc0*/  UMOV UR4, URZ ;  /* 0x000000ff00047c82 */ /* 0x000fe20008000000 */
[----:B------:R-:W-:Y:S01]  /*4cd0*/  UMOV UR38, 0x0 ;  /* 0x0000000000267882 */ /* 0x000fe20000000000 */
[----:B------:R-:W-:Y:S02]  /*4ce0*/  UIADD3.X UR35, UPT, UPT, UR4, 0x40004040, URZ, UP1, !UPT ;  /* 0x4000404004237890 */ /* 0x000fe40008ffe4ff */
[----:B------:R-:W-:Y:S02]  /*4cf0*/  UIADD3.X UR37, UPT, UPT, UR4, 0x40004040, URZ, UP2, !UPT ;  /* 0x4000404004257890 */ /* 0x000fe400097fe4ff */
[----:B------:R-:W-:Y:S02]  /*4d00*/  UIADD3.64 UR26, UPT, UPT, UR34, 0x80, URZ ;  /* 0x00000080221a7897 */ /* 0x000fe4000fffe0ff */
[----:B------:R-:W-:Y:S02]  /*4d10*/  UIADD3.64 UR28, UPT, UPT, UR36, 0x2, URZ ;  /* 0x00000002241c7897 */ /* 0x000fe4000fffe0ff */
[----:B------:R-:W-:-:S02]  /*4d20*/  UIADD3.64 UR30, UPT, UPT, UR34, 0x100, URZ ;  /* 0x00000100221e7897 */ /* 0x000fc4000fffe0ff */
[----:B------:R-:W-:Y:S01]  /*4d30*/  UIADD3.64 UR32, UPT, UPT, UR36, 0x4, URZ ;  /* 0x0000000424207897 */ /* 0x000fe2000fffe0ff */
[----:B------:R-:W-:Y:S01]  /*4d40*/  UMOV UR39, 0x4108010 ;  /* 0x0410801000277882 */ /* 0x000fe20000000000 */
[----:B------:R-:W-:Y:S01]  /*4d50*/  UMOV UR17, 0x40004040 ;  /* 0x4000404000117882 */ /* 0x000fe20000000000 */
[----:B------:R-:W-:Y:S01]  /*4d60*/  UMOV UR19, 0x40004040 ;  /* 0x4000404000137882 */ /* 0x000fe20000000000 */
[----:B------:R-:W-:Y:S01]  /*4d70*/  UMOV UR40, 0x0 ;  /* 0x0000000000287882 */ /* 0x000fe20000000000 */
[----:B------:R-:W-:Y:S01]  /*4d80*/  UMOV UR41, 0x4108010 ;  /* 0x0410801000297882 */ /* 0x000fe20000000000 */
[----:B------:R-:W-:Y:S01]  /*4d90*/  UMOV UR42, 0x0 ;  /* 0x00000000002a7882 */ /* 0x000fe20000000000 */
[----:B------:R-:W-:Y:S01]  /*4da0*/  UMOV UR43, 0x4108010 ;  /* 0x04108010002b7882 */ /* 0x000fe20000000000 */
[----:B------:R-:W-:Y:S01]  /*4db0*/  UMOV UR4, UR11 ;  /* 0x0000000b00047c82 */ /* 0x000fe20008000000 */
[----:B------:R-:W-:Y:S01]  /*4dc0*/  UMOV UR5, URZ ;  /* 0x000000ff00057c82 */ /* 0x000fe20008000000 */
[----:B------:R0:W-:Y:S01]  /*4dd0*/  UTCHMMA gdesc[UR16], gdesc[UR18], tmem[UR8], tmem[UR38], idesc[UR39], !UPT ;  /* 0x00ff2612100075ea */ /* 0x0001e2000f800008 */
[----:B------:R-:W-:Y:S01]  /*4de0*/  UMOV UR44, 0x0 ;  /* 0x00000000002c7882 */ /* 0x000fe20000000000 */
[----:B------:R-:W-:Y:S01]  /*4df0*/  UMOV UR45, 0x4108010 ;  /* 0x04108010002d7882 */ /* 0x000fe20000000000 */
[----:B------:R0:W-:Y:S01]  /*4e00*/  UTCHMMA gdesc[UR34], gdesc[UR36], tmem[UR8], tmem[UR40], idesc[UR41], UPT ;  /* 0x00ff2824220075ea */ /* 0x0001e2000b800008 */
[----:B------:R-:W-:Y:S01]  /*4e10*/  UMOV UR4, UR4 ;  /* 0x0000000400047c82 */ /* 0x000fe20008000000 */
[----:B------:R0:W-:Y:S01]  /*4e20*/  UTCHMMA gdesc[UR26], gdesc[UR28], tmem[UR8], tmem[UR42], idesc[UR43], UPT ;  /* 0x00ff2a1c1a0075ea */ /* 0x0001e2000b800008 */
[----:B------:R0:W-:Y:S01]  /*4e30*/  UTCHMMA gdesc[UR30], gdesc[UR32], tmem[UR8], tmem[UR44], idesc[UR45], UPT ;  /* 0x00ff2c201e0075ea */ /* 0x0001e2000b800008 */
[----:B------:R0:W-:Y:S01]  /*4e40*/  UTCBAR [UR4], URZ ;  /* 0x000000ff040073e9 */ /* 0x0001e200080000ff */
[----:B------:R-:W-:Y:S01]  /*4e50*/  NOP ;  /* 0x0000000000007918 */ /* 0x000fe20000000000 */
.L_x_6:
[----:B------:R-:W-:Y:S05]  /*4e60*/  @!P3 BRA `(.L_x_7) ;  /* 0x000000140050b947 */ /* 0x000fea0003800000 */
[----:B------:R-:W-:Y:S01]  /*4e70*/  VIADD R88, R88, 0xffffffc0 ;  /* 0xffffffc058587836 */ /* 0x000fe20000000000 */
[----:B0-----:R-:W-:Y:S01]  /*4e80*/  UIADD3.64 UR18, UPT, UPT, UR22, 0x80, URZ ;  /* 0x0000008016127897 */ /* 0x001fe2000fffe0ff */
[----:B------:R-:W-:Y:S01]  /*4e90*/  IMAD.MOV.U32 R89, RZ, RZ, R137 ;  /* 0x000000ffff597224 */ /* 0x000fe200078e0089 */
[----:B------:R-:W-:Y:S02]  /*4ea0*/  UIADD3.64 UR26, UPT, UPT, UR24, 0x2, URZ ;  /* 0x00000002181a7897 */ /* 0x000fe4000fffe0ff */
[----:B------:R-:W-:Y:S01]  /*4eb0*/  R2UR UR32, R88 ;  /* 0x00000000582072ca */ /* 0x000fe200000e0000 */
[----:B------:R-:W-:Y:S01]  /*4ec0*/  IMAD.MOV.U32 R88, RZ, RZ, R136 ;  /* 0x000000ffff587224 */ /* 0x000fe200078e0088 */
[----:B------:R-:W-:Y:S02]  /*4ed0*/  UIADD3.64 UR28, UPT, UPT, UR22, 0x100, URZ ;  /* 0x00000100161c7897 */ /* 0x000fe4000fffe0ff */
[----:B------:R-:W-:Y:S01]  /*4ee0*/  UIADD3.64 UR30, UPT, UPT, UR24, 0x4, URZ ;  /* 0x00000004181e7897 */ /* 0x000fe2000fffe0ff */
[----:B------:R-:W-:Y:S01]  /*4ef0*/  UMOV UR5, 0x1 ;  /* 0x0000000100057882 */ /* 0x000fe20000000000 */
[----:B------:R-:W-:-:S10]  /*4f00*/  UMOV UR4, URZ ;  /* 0x000000ff00047c82 */ /* 0x000fd40008000000 */
.L_x_10:
[----:B------:R-:W-:Y:S01]  /*4f10*/  USHF.L.U32 UR6, UR6, 0x1f, URZ ;  /* 0x0000001f06067899 */ /* 0x000fe200080006ff */
[----:B------:R-:W-:-:S04]  /*4f20*/  IMAD.WIDE R84, R237, 0x2, R84 ;  /* 0x00000002ed547825 */ /* 0x000fc800078e0254 */
[----:B------:R-:W-:-:S04]  /*4f30*/  IMAD.WIDE R86, R237, 0x2, R86 ;  /* 0x00000002ed567825 */ /* 0x000fc800078e0256 */
[----:B0-----:R-:W-:-:S04]  /*4f40*/  IMAD.U32 R136, RZ, RZ, UR6 ;  /* 0x00000006ff887e24 */ /* 0x001fc8000f8e00ff */
[----:B------:R-:W0:Y:S02]  /*4f50*/  SYNCS.PHASECHK.TRANS64.TRYWAIT P2, [UR11], R136 ;  /* 0x00000088ff0075a7 */ /* 0x000e24000804110b */
[----:B0-----:R-:W-:Y:S05]  /*4f60*/  @!P2 BRA `(.L_x_8) ;  /* 0x000000240060a947 */ /* 0x001fea0003800000 */
.L_x_16:
[----:B------:R-:W-:Y:S01]  /*4f70*/  ISETP.GE.AND P4, PT, R139, UR32, PT ;  /* 0x000000208b007c0c */ /* 0x000fe2000bf86270 */
[----:B------:R-:W-:Y:S01]  /*4f80*/  IMAD.WIDE R2, R237, 0x2, R2 ;  /* 0x00000002ed027825 */ /* 0x000fe200078e0202 */
[----:B------:R-:W-:Y:S02]  /*4f90*/  ISETP.GE.AND P5, PT, R175, UR32, PT ;  /* 0x00000020af007c0c */ /* 0x000fe4000bfa6270 */
[----:B------:R-:W-:Y:S01]  /*4fa0*/  ISETP.GE.AND P6, PT, R231, UR32, PT ;  /* 0x00000020e7007c0c */ /* 0x000fe2000bfc6270 */
[C---:B------:R-:W-:Y:S01]  /*4fb0*/  IMAD.WIDE R88, R237.reuse, 0x2, R88 ;  /* 0x00000002ed587825 */ /* 0x040fe200078e0258 */
[----:B------:R-:W-:Y:S02]  /*4fc0*/  PRMT R184, RZ, 0x7610, R184 ;  /* 0x00007610ffb87816 */ /* 0x000fe400000000b8 */
[----:B------:R-:W-:Y:S01]  /*4fd0*/  PRMT R190, RZ, 0x7610, R190 ;  /* 0x00007610ffbe7816 */ /* 0x000fe200000000be */
[----:B------:R-:W-:Y:S01]  /*4fe0*/  IMAD.WIDE R4, R237, 0x2, R4 ;  /* 0x00000002ed047825 */ /* 0x000fe200078e0204 */
[----:B------:R-:W-:-:S02]  /*4ff0*/  PRMT R186, RZ, 0x7610, R186 ;  /* 0x00007610ffba7816 */ /* 0x000fc400000000ba */
[----:B------:R-:W-:Y:S01]  /*5000*/  ISETP.GE.AND P3, PT, R177, UR32, PT ;  /* 0x00000020b1007c0c */ /* 0x000fe2000bf66270 */
[----:B------:R-:W2:Y:S01]  /*5010*/  @!P4 LDG.E.U16 R184, desc[UR20][R2.64] ;  /* 0x0000001402b8c981 */ /* 0x000ea2000c1e1500 */
[----:B------:R-:W-:Y:S01]  /*5020*/  ISETP.GE.AND P2, PT, R179, UR32, PT ;  /* 0x00000020b3007c0c */ /* 0x000fe2000bf46270 */
[----:B------:R-:W-:Y:S01]  /*5030*/  IMAD.WIDE R92, R237, 0x2, R92 ;  /* 0x00000002ed5c7825 */ /* 0x000fe200078e025c */
[----:B------:R-:W-:Y:S01]  /*5040*/  ISETP.GE.AND P4, PT, R193, UR32, PT ;  /* 0x00000020c1007c0c */ /* 0x000fe2000bf86270 */
[----:B------:R-:W3:Y:S01]  /*5050*/  @!P5 LDG.E.U16 R190, desc[UR20][R88.64] ;  /* 0x0000001458bed981 */ /* 0x000ee2000c1e1500 */
[----:B------:R-:W-:Y:S01]  /*5060*/  ISETP.GE.AND P5, PT, R185, UR32, PT ;  /* 0x00000020b9007c0c */ /* 0x000fe2000bfa6270 */
[----:B------:R-:W-:Y:S02]  /*5070*/  IMAD.WIDE R108, R237, 0x2, R108 ;  /* 0x00000002ed6c7825 */ /* 0x000fe400078e026c */
[----:B------:R-:W4:Y:S01]  /*5080*/  @!P6 LDG.E.U16 R186, desc[UR20][R4.64] ;  /* 0x0000001404bae981 */ /* 0x000f22000c1e1500 */
[----:B------:R-:W-:Y:S01]  /*5090*/  ISETP.GE.AND P6, PT, R181, UR32, PT ;  /* 0x00000020b5007c0c */ /* 0x000fe2000bfc6270 */
[----:B------:R-:W-:Y:S01]  /*50a0*/  IMAD.WIDE R104, R237, 0x2, R104 ;  /* 0x00000002ed687825 */ /* 0x000fe200078e0268 */
[----:B------:R-:W-:-:S02]  /*50b0*/  PRMT R192, RZ, 0x7610, R192 ;  /* 0x00007610ffc07816 */ /* 0x000fc400000000c0 */
[----:B------:R-:W-:Y:S01]  /*50c0*/  PRMT R196, RZ, 0x7610, R196 ;  /* 0x00007610ffc47816 */ /* 0x000fe200000000c4 */
[C---:B------:R-:W-:Y:S01]  /*50d0*/  IMAD.WIDE R124, R237.reuse, 0x2, R124 ;  /* 0x00000002ed7c7825 */ /* 0x040fe200078e027c */
[----:B------:R-:W-:Y:S02]  /*50e0*/  PRMT R198, RZ, 0x7610, R198 ;  /* 0x00007610ffc67816 */ /* 0x000fe400000000c6 */
[----:B------:R-:W-:Y:S01]  /*50f0*/  PRMT R202, RZ, 0x7610, R202 ;  /* 0x00007610ffca7816 */ /* 0x000fe200000000ca */
[----:B------:R-:W-:Y:S01]  /*5100*/  IMAD.WIDE R120, R237, 0x2, R120 ;  /* 0x00000002ed787825 */ /* 0x000fe200078e0278 */
[----:B------:R-:W-:Y:S01]  /*5110*/  PRMT R200, RZ, 0x7610, R200 ;  /* 0x00007610ffc87816 */ /* 0x000fe200000000c8 */
[----:B------:R-:W5:Y:S01]  /*5120*/  @!P3 LDG.E.U16 R192, desc[UR20][R92.64] ;  /* 0x000000145cc0b981 */ /* 0x000f62000c1e1500 */
[----:B------:R-:W-:Y:S01]  /*5130*/  ISETP.GE.AND P3, PT, R183, UR32, PT ;  /* 0x00000020b7007c0c */ /* 0x000fe2000bf66270 */
[----:B------:R-:W-:Y:S02]  /*5140*/  IMAD.WIDE R132, R237, 0x2, R132 ;  /* 0x00000002ed847825 */ /* 0x000fe400078e0284 */
[----:B------:R-:W4:Y:S01]  /*5150*/  @!P2 LDG.E.U16 R196, desc[UR20][R104.64] ;  /* 0x0000001468c4a981 */ /* 0x000f22000c1e1500 */
[----:B------:R-:W-:Y:S01]  /*5160*/  ISETP.GE.AND P2, PT, R195, UR32, PT ;  /* 0x00000020c3007c0c */ /* 0x000fe2000bf46270 */
[----:B------:R-:W-:-:S02]  /*5170*/  IMAD.WIDE R118, R237, 0x2, R118 ;  /* 0x00000002ed767825 */ /* 0x000fc400078e0276 */
[----:B------:R-:W5:Y:S01]  /*5180*/  @!P4 LDG.E.U16 R198, desc[UR20][R108.64] ;  /* 0x000000146cc6c981 */ /* 0x000f62000c1e1500 */
[----:B------:R-:W-:Y:S01]  /*5190*/  ISETP.GE.AND P4, PT, R187, UR32, PT ;  /* 0x00000020bb007c0c */ /* 0x000fe2000bf86270 */
[----:B------:R-:W-:Y:S02]  /*51a0*/  IMAD.WIDE R130, R237, 0x2, R130 ;  /* 0x00000002ed827825 */ /* 0x000fe400078e0282 */
[----:B------:R-:W5:Y:S01]  /*51b0*/  @!P5 LDG.E.U16 R202, desc[UR20][R124.64] ;  /* 0x000000147ccad981 */ /* 0x000f62000c1e1500 */
[----:B------:R-:W-:Y:S01]  /*51c0*/  ISETP.GE.AND P5, PT, R189, UR32, PT ;  /* 0x00000020bd007c0c */ /* 0x000fe2000bfa6270 */
[----:B------:R-:W-:Y:S02]  /*51d0*/  IMAD.WIDE R106, R237, 0x2, R106 ;  /* 0x00000002ed6a7825 */ /* 0x000fe400078e026a */
[----:B------:R-:W5:Y:S01]  /*51e0*/  @!P6 LDG.E.U16 R200, desc[UR20][R120.64] ;  /* 0x0000001478c8e981 */ /* 0x000f62000c1e1500 */
[----:B------:R-:W-:Y:S01]  /*51f0*/  ISETP.GE.AND P6, PT, R197, UR32, PT ;  /* 0x00000020c5007c0c */ /* 0x000fe2000bfc6270 */
[----:B------:R-:W-:Y:S01]  /*5200*/  IMAD.WIDE R114, R237, 0x2, R114 ;  /* 0x00000002ed727825 */ /* 0x000fe200078e0272 */
[----:B------:R-:W-:-:S02]  /*5210*/  PRMT R204, RZ, 0x7610, R204 ;  /* 0x00007610ffcc7816 */ /* 0x000fc400000000cc */
[----:B------:R-:W-:Y:S02]  /*5220*/  PRMT R206, RZ, 0x7610, R206 ;  /* 0x00007610ffce7816 */ /* 0x000fe400000000ce */
[----:B------:R-:W-:Y:S02]  /*5230*/  PRMT R208, RZ, 0x7610, R208 ;  /* 0x00007610ffd07816 */ /* 0x000fe400000000d0 */
[----:B------:R-:W-:Y:S01]  /*5240*/  PRMT R212, RZ, 0x7610, R212 ;  /* 0x00007610ffd47816 */ /* 0x000fe200000000d4 */
[----:B------:R-:W5:Y:S01]  /*5250*/  @!P3 LDG.E.U16 R204, desc[UR20][R132.64] ;  /* 0x0000001484ccb981 */ /* 0x000f62000c1e1500 */
[----:B------:R-:W-:Y:S02]  /*5260*/  PRMT R210, RZ, 0x7610, R210 ;  /* 0x00007610ffd27816 */ /* 0x000fe400000000d2 */
[----:B------:R-:W-:Y:S01]  /*5270*/  ISETP.GE.AND P3, PT, R191, UR32, PT ;  /* 0x00000020bf007c0c */ /* 0x000fe2000bf66270 */
[----:B------:R-:W5:Y:S01]  /*5280*/  @!P2 LDG.E.U16 R206, desc[UR20][R130.64] ;  /* 0x0000001482cea981 */ /* 0x000f62000c1e1500 */
[----:B------:R-:W-:-:S03]  /*5290*/  ISETP.GE.AND P2, PT, R199, UR32, PT ;  /* 0x00000020c7007c0c */ /* 0x000fc6000bf46270 */
[----:B------:R-:W5:Y:S01]  /*52a0*/  @!P4 LDG.E.U16 R208, desc[UR20][R118.64] ;  /* 0x0000001476d0c981 */ /* 0x000f62000c1e1500 */
[----:B------:R-:W-:-:S03]  /*52b0*/  ISETP.GE.AND P4, PT, R201, UR32, PT ;  /* 0x00000020c9007c0c */ /* 0x000fc6000bf86270 */
[----:B------:R-:W5:Y:S01]  /*52c0*/  @!P5 LDG.E.U16 R212, desc[UR20][R106.64] ;  /* 0x000000146ad4d981 */ /* 0x000f62000c1e1500 */
[----:B------:R-:W-:-:S03]  /*52d0*/  ISETP.GE.AND P5, PT, R203, UR32, PT ;  /* 0x00000020cb007c0c */ /* 0x000fc6000bfa6270 */
[----:B------:R-:W5:Y:S01]  /*52e0*/  @!P6 LDG.E.U16 R210, desc[UR20][R114.64] ;  /* 0x0000001472d2e981 */ /* 0x000f62000c1e1500 */
[----:B------:R-:W-:Y:S02]  /*52f0*/  ISETP.GE.AND P6, PT, R233, UR32, PT ;  /* 0x00000020e9007c0c */ /* 0x000fe4000bfc6270 */
[----:B------:R-:W-:Y:S01]  /*5300*/  PRMT R216, RZ, 0x7610, R216 ;  /* 0x00007610ffd87816 */ /* 0x000fe200000000d8 */
[C---:B------:R-:W-:Y:S01]  /*5310*/  IMAD.WIDE R102, R237.reuse, 0x2, R102 ;  /* 0x00000002ed667825 */ /* 0x040fe200078e0266 */
[----:B------:R-:W-:Y:S02]  /*5320*/  PRMT R214, RZ, 0x7610, R214 ;  /* 0x00007610ffd67816 */ /* 0x000fe400000000d6 */
[----:B------:R-:W-:Y:S01]  /*5330*/  PRMT R218, RZ, 0x7610, R218 ;  /* 0x00007610ffda7816 */ /* 0x000fe200000000da */
[C---:B------:R-:W-:Y:S01]  /*5340*/  IMAD.WIDE R100, R237.reuse, 0x2, R100 ;  /* 0x00000002ed647825 */ /* 0x040fe200078e0264 */
[----:B------:R-:W-:Y:S01]  /*5350*/  PRMT R194, RZ, 0x7610, R194 ;  /* 0x00007610ffc27816 */ /* 0x000fe200000000c2 */
[----:B------:R-:W5:Y:S01]  /*5360*/  @!P3 LDG.E.U16 R216, desc[UR20][R86.64] ;  /* 0x0000001456d8b981 */ /* 0x000f62000c1e1500 */
[----:B------:R-:W-:Y:S01]  /*5370*/  PRMT R188, RZ, 0x7610, R188 ;  /* 0x00007610ffbc7816 */ /* 0x000fe200000000bc */
[----:B------:R-:W-:-:S02]  /*5380*/  IMAD.WIDE R6, R237, 0x2, R6 ;  /* 0x00000002ed067825 */ /* 0x000fc400078e0206 */
[----:B------:R-:W5:Y:S04]  /*5390*/  @!P2 LDG.E.U16 R214, desc[UR20][R102.64] ;  /* 0x0000001466d6a981 */ /* 0x000f68000c1e1500 */
[----:B------:R-:W5:Y:S04]  /*53a0*/  @!P4 LDG.E.U16 R218, desc[UR20][R84.64] ;  /* 0x0000001454dac981 */ /* 0x000f68000c1e1500 */
[----:B------:R-:W5:Y:S04]  /*53b0*/  @!P5 LDG.E.U16 R194, desc[UR20][R100.64] ;  /* 0x0000001464c2d981 */ /* 0x000f68000c1e1500 */
[----:B------:R-:W5:Y:S01]  /*53c0*/  @!P6 LDG.E.U16 R188, desc[UR20][R6.64] ;  /* 0x0000001406bce981 */ /* 0x000f62000c1e1500 */
[----:B------:R-:W-:Y:S01]  /*53d0*/  ISETP.GE.AND P4, PT, R235, UR32, PT ;  /* 0x00000020eb007c0c */ /* 0x000fe2000bf86270 */
[----:B------:R-:W-:Y:S01]  /*53e0*/  IMAD.WIDE R8, R237, 0x2, R8 ;  /* 0x00000002ed087825 */ /* 0x000fe200078e0208 */
[----:B------:R-:W-:-:S02]  /*53f0*/  PRMT R137, RZ, 0x7610, R137 ;  /* 0x00007610ff897816 */ /* 0x000fc40000000089 */
[----:B------:R-:W-:Y:S02]  /*5400*/  ISETP.GE.AND P3, PT, R205, UR32, PT ;  /* 0x00000020cd007c0c */ /* 0x000fe4000bf66270 */
[----:B------:R-:W-:Y:S02]  /*5410*/  ISETP.GE.AND P2, PT, R225, UR32, PT ;  /* 0x00000020e1007c0c */ /* 0x000fe4000bf46270 */
[----:B------:R-:W-:-:S05]  /*5420*/  ISETP.GE.AND P5, PT, R207, UR32, PT ;  /* 0x00000020cf007c0c */ /* 0x000fca000bfa6270 */
[----:B------:R-:W5:Y:S01]  /*5430*/  @!P4 LDG.E.U16 R137, desc[UR20][R8.64] ;  /* 0x000000140889c981 */ /* 0x000f62000c1e1500 */
[----:B------:R-:W-:Y:S01]  /*5440*/  ISETP.GE.AND P4, PT, R217, UR32, PT ;  /* 0x00000020d9007c0c */ /* 0x000fe2000bf86270 */
[C---:B------:R-:W-:Y:S01]  /*5450*/  IMAD.WIDE R12, R237.reuse, 0x2, R12 ;  /* 0x00000002ed0c7825 */ /* 0x040fe200078e020c */
[----:B------:R-:W-:Y:S02]  /*5460*/  PRMT R136, RZ, 0x7610, R136 ;  /* 0x00007610ff887816 */ /* 0x000fe40000000088 */
[----:B------:R-:W-:Y:S01]  /*5470*/  PRMT R241, RZ, 0x7610, R241 ;  /* 0x00007610fff17816 */ /* 0x000fe200000000f1 */
[C---:B------:R-:W-:Y:S01]  /*5480*/  IMAD.WIDE R112, R237.reuse, 0x2, R112 ;  /* 0x00000002ed707825 */ /* 0x040fe200078e0270 */
[----:B------:R-:W-:Y:S02]  /*5490*/  PRMT R174, RZ, 0x7610, R174 ;  /* 0x00007610ffae7816 */ /* 0x000fe400000000ae */
[----:B------:R-:W-:Y:S01]  /*54a0*/  PRMT R243, RZ, 0x7610, R243 ;  /* 0x00007610fff37816 */ /* 0x000fe200000000f3 */
[C---:B------:R-:W-:Y:S01]  /*54b0*/  IMAD.WIDE R128, R237.reuse, 0x2, R128 ;  /* 0x00000002ed807825 */ /* 0x040fe200078e0280 */
[----:B------:R-:W5:Y:S03]  /*54c0*/  @!P3 LDG.E.U16 R136, desc[UR20][R112.64] ;  /* 0x000000147088b981 */ /* 0x000f66000c1e1500 */
[----:B------:R-:W-:Y:S01]  /*54d0*/  IMAD.WIDE R116, R237, 0x2, R116 ;  /* 0x00000002ed747825 */ /* 0x000fe200078e0274 */
[----:B------:R-:W5:Y:S01]  /*54e0*/  @!P5 LDG.E.U16 R174, desc[UR20][R128.64] ;  /* 0x0000001480aed981 */ /* 0x000f62000c1e1500 */
[----:B------:R-:W-:-:S02]  /*54f0*/  ISETP.GE.AND P3, PT, R209, UR32, PT ;  /* 0x00000020d1007c0c */ /* 0x000fc4000bf66270 */
[----:B------:R-:W-:Y:S01]  /*5500*/  ISETP.GE.AND P5, PT, R211, UR32, PT ;  /* 0x00000020d3007c0c */ /* 0x000fe2000bfa6270 */
[----:B------:R-:W5:Y:S01]  /*5510*/  @!P2 LDG.E.U16 R241, desc[UR20][R116.64] ;  /* 0x0000001474f1a981 */ /* 0x000f62000c1e1500 */
[----:B------:R-:W-:-:S03]  /*5520*/  ISETP.GE.AND P2, PT, R227, UR32, PT ;  /* 0x00000020e3007c0c */ /* 0x000fc6000bf46270 */
        /* <DEDUP_REMOVED lines=15> */
[----:B------:R-:W-:Y:S02]  /*5620*/  ISETP.GE.AND P2, PT, R229, UR32, PT ;  /* 0x00000020e5007c0c */ /* 0x000fe4000bf46270 */
[----:B------:R-:W-:Y:S01]  /*5630*/  ISETP.GE.AND P5, PT, R223, UR32, PT ;  /* 0x00000020df007c0c */ /* 0x000fe2000bfa6270 */
[----:B------:R-:W5:Y:S01]  /*5640*/  @!P4 LDG.E.U16 R247, desc[UR20][R14.64] ;  /* 0x000000140ef7c981 */ /* 0x000f62000c1e1500 */
[----:B------:R-:W-:Y:S01]  /*5650*/  ISETP.GE.AND P4, PT, R221, UR32, PT ;  /* 0x00000020dd007c0c */ /* 0x000fe2000bf86270 */
[C---:B------:R-:W-:Y:S01]  /*5660*/  IMAD.WIDE R10, R237.reuse, 0x2, R10 ;  /* 0x00000002ed0a7825 */ /* 0x040fe200078e020a */
[----:B------:R-:W-:Y:S02]  /*5670*/  PRMT R239, RZ, 0x7610, R239 ;  /* 0x00007610ffef7816 */ /* 0x000fe400000000ef */
[----:B------:R-:W-:Y:S01]  /*5680*/  PRMT R180, RZ, 0x7610, R180 ;  /* 0x00007610ffb47816 */ /* 0x000fe200000000b4 */
[----:B------:R-:W-:Y:S01]  /*5690*/  IMAD.WIDE R16, R237, 0x2, R16 ;  /* 0x00000002ed107825 */ /* 0x000fe200078e0210 */
[----:B------:R-:W-:-:S02]  /*56a0*/  PRMT R249, RZ, 0x7610, R249 ;  /* 0x00007610fff97816 */ /* 0x000fc400000000f9 */
[----:B------:R-:W-:Y:S01]  /*56b0*/  PRMT R182, RZ, 0x7610, R182 ;  /* 0x00007610ffb67816 */ /* 0x000fe200000000b6 */
[C---:B------:R-:W-:Y:S01]  /*56c0*/  IMAD.WIDE R82, R237.reuse, 0x2, R82 ;  /* 0x00000002ed527825 */ /* 0x040fe200078e0252 */
[----:B------:R-:W-:Y:S01]  /*56d0*/  PRMT R251, RZ, 0x7610, R251 ;  /* 0x00007610fffb7816 */ /* 0x000fe200000000fb */
[----:B------:R-:W5:Y:S02]  /*56e0*/  @!P6 LDG.E.U16 R239, desc[UR20][R10.64] ;  /* 0x000000140aefe981 */ /* 0x000f64000c1e1500 */
[C---:B------:R-:W-:Y:S02]  /*56f0*/  IMAD.WIDE R90, R237.reuse, 0x2, R90 ;  /* 0x00000002ed5a7825 */ /* 0x040fe400078e025a */
[----:B------:R-:W5:Y:S02]  /*5700*/  @!P5 LDG.E.U16 R182, desc[UR20][R82.64] ;  /* 0x0000001452b6d981 */ /* 0x000f64000c1e1500 */
[----:B------:R-:W-:Y:S02]  /*5710*/  IMAD.WIDE R98, R237, 0x2, R98 ;  /* 0x00000002ed627825 */ /* 0x000fe400078e0262 */
[----:B------:R-:W5:Y:S04]  /*5720*/  @!P2 LDG.E.U16 R249, desc[UR20][R90.64] ;  /* 0x000000145af9a981 */ /* 0x000f68000c1e1500 */
[----:B------:R-:W5:Y:S04]  /*5730*/  @!P3 LDG.E.U16 R180, desc[UR20][R98.64] ;  /* 0x0000001462b4b981 */ /* 0x000f68000c1e1500 */
[----:B------:R-:W5:Y:S01]  /*5740*/  @!P4 LDG.E.U16 R251, desc[UR20][R16.64] ;  /* 0x0000001410fbc981 */ /* 0x000f62000c1e1500 */
[----:B------:R-:W-:Y:S01]  /*5750*/  BAR.SYNC.DEFER_BLOCKING 0x0 ;  /* 0x0000000000007b1d */ /* 0x000fe20000010000 */
[----:B------:R-:W-:Y:S01]  /*5760*/  ISETP.GE.AND P2, PT, R138, UR32, PT ;  /* 0x000000208a007c0c */ /* 0x000fe2000bf46270 */
[----:B------:R-:W-:Y:S01]  /*5770*/  IMAD.WIDE R72, R135, 0x2, R72 ;  /* 0x0000000287487825 */ /* 0x000fe200078e0248 */
[----:B------:R-:W-:-:S02]  /*5780*/  PRMT R224, RZ, 0x7610, R224 ;  /* 0x00007610ffe07816 */ /* 0x000fc400000000e0 */
[----:B------:R-:W-:Y:S01]  /*5790*/  PRMT R232, RZ, 0x7610, R232 ;  /* 0x00007610ffe87816 */ /* 0x000fe200000000e8 */
[C---:B------:R-:W-:Y:S01]  /*57a0*/  IMAD.WIDE R66, R135.reuse, 0x2, R66 ;  /* 0x0000000287427825 */ /* 0x040fe200078e0242 */
[----:B------:R-:W-:Y:S02]  /*57b0*/  PRMT R240, RZ, 0x7610, R240 ;  /* 0x00007610fff07816 */ /* 0x000fe400000000f0 */
[----:B------:R-:W-:Y:S01]  /*57c0*/  PRMT R226, RZ, 0x7610, R226 ;  /* 0x00007610ffe27816 */ /* 0x000fe200000000e2 */
[C---:B------:R-:W-:Y:S01]  /*57d0*/  IMAD.WIDE R58, R135.reuse, 0x2, R58 ;  /* 0x00000002873a7825 */ /* 0x040fe200078e023a */
[----:B------:R-:W-:Y:S02]  /*57e0*/  PRMT R234, RZ, 0x7610, R234 ;  /* 0x00007610ffea7816 */ /* 0x000fe400000000ea */
[----:B------:R-:W-:Y:S01]  /*57f0*/  PRMT R242, RZ, 0x7610, R242 ;  /* 0x00007610fff27816 */ /* 0x000fe200000000f2 */
[----:B------:R-:W-:Y:S01]  /*5800*/  IMAD.WIDE R50, R135, 0x2, R50 ;  /* 0x0000000287327825 */ /* 0x000fe200078e0232 */
[----:B------:R-:W-:-:S02]  /*5810*/  PRMT R220, RZ, 0x7610, R220 ;  /* 0x00007610ffdc7816 */ /* 0x000fc400000000dc */
[----:B------:R-:W-:Y:S01]  /*5820*/  PRMT R228, RZ, 0x7610, R228 ;  /* 0x00007610ffe47816 */ /* 0x000fe200000000e4 */
[C---:B------:R-:W-:Y:S01]  /*5830*/  IMAD.WIDE R42, R135.reuse, 0x2, R42 ;  /* 0x00000002872a7825 */ /* 0x040fe200078e022a */
[----:B------:R-:W-:Y:S02]  /*5840*/  PRMT R236, RZ, 0x7610, R236 ;  /* 0x00007610ffec7816 */ /* 0x000fe400000000ec */
[----:B------:R-:W-:Y:S01]  /*5850*/  PRMT R244, RZ, 0x7610, R244 ;  /* 0x00007610fff47816 */ /* 0x000fe200000000f4 */
[C---:B------:R-:W-:Y:S01]  /*5860*/  IMAD.WIDE R34, R135.reuse, 0x2, R34 ;  /* 0x0000000287227825 */ /* 0x040fe200078e0222 */
[----:B------:R-:W-:Y:S01]  /*5870*/  PRMT R222, RZ, 0x7610, R222 ;  /* 0x00007610ffde7816 */ /* 0x000fe200000000de */
[----:B------:R-:W5:Y:S02]  /*5880*/  @!P2 LDG.E.U16 R224, desc[UR20][R58.64] ;  /* 0x000000143ae0a981 */ /* 0x000f64000c1e1500 */
[C---:B------:R-:W-:Y:S01]  /*5890*/  IMAD.WIDE R26, R135.reuse, 0x2, R26 ;  /* 0x00000002871a7825 */ /* 0x040fe200078e021a */
[----:B------:R-:W-:Y:S01]  /*58a0*/  PRMT R230, RZ, 0x7610, R230 ;  /* 0x00007610ffe67816 */ /* 0x000fe200000000e6 */
[----:B------:R-:W5:Y:S02]  /*58b0*/  @!P2 LDG.E.U16 R232, desc[UR20][R66.64] ;  /* 0x0000001442e8a981 */ /* 0x000f64000c1e1500 */
[C---:B------:R-:W-:Y:S01]  /*58c0*/  IMAD.WIDE R18, R135.reuse, 0x2, R18 ;  /* 0x0000000287127825 */ /* 0x040fe200078e0212 */
[----:B------:R-:W-:Y:S01]  /*58d0*/  PRMT R238, RZ, 0x7610, R238 ;  /* 0x00007610ffee7816 */ /* 0x000fe200000000ee */
[----:B------:R-:W5:Y:S01]  /*58e0*/  @!P2 LDG.E.U16 R240, desc[UR20][R72.64] ;  /* 0x0000001448f0a981 */ /* 0x000f62000c1e1500 */
[----:B------:R-:W-:Y:S01]  /*58f0*/  PRMT R246, RZ, 0x7610, R246 ;  /* 0x00007610fff67816 */ /* 0x000fe200000000f6 */
[----:B------:R-:W-:-:S04]  /*5900*/  IMAD.WIDE R74, R135, 0x2, R74 ;  /* 0x00000002874a7825 */ /* 0x000fc800078e024a */
[C---:B------:R-:W-:Y:S01]  /*5910*/  IMAD.WIDE R68, R135.reuse, 0x2, R68 ;  /* 0x0000000287447825 */ /* 0x040fe200078e0244 */
[----:B------:R-:W5:Y:S03]  /*5920*/  @!P2 LDG.E.U16 R242, desc[UR20][R74.64] ;  /* 0x000000144af2a981 */ /* 0x000f66000c1e1500 */
[C---:B------:R-:W-:Y:S01]  /*5930*/  IMAD.WIDE R60, R135.reuse, 0x2, R60 ;  /* 0x00000002873c7825 */ /* 0x040fe200078e023c */
[----:B------:R-:W5:Y:S03]  /*5940*/  @!P2 LDG.E.U16 R234, desc[UR20][R68.64] ;  /* 0x0000001444eaa981 */ /* 0x000f66000c1e1500 */
[C---:B------:R-:W-:Y:S01]  /*5950*/  IMAD.WIDE R52, R135.reuse, 0x2, R52 ;  /* 0x0000000287347825 */ /* 0x040fe200078e0234 */
[----:B------:R-:W5:Y:S03]  /*5960*/  @!P2 LDG.E.U16 R226, desc[UR20][R60.64] ;  /* 0x000000143ce2a981 */ /* 0x000f66000c1e1500 */
[----:B------:R-:W-:-:S04]  /*5970*/  IMAD.WIDE R44, R135, 0x2, R44 ;  /* 0x00000002872c7825 */ /* 0x000fc800078e022c */
[----:B------:R-:W-:-:S04]  /*5980*/  IMAD.WIDE R36, R135, 0x2, R36 ;  /* 0x0000000287247825 */ /* 0x000fc800078e0224 */
[----:B------:R-:W-:-:S04]  /*5990*/  IMAD.WIDE R28, R135, 0x2, R28 ;  /* 0x00000002871c7825 */ /* 0x000fc800078e021c */
[----:B------:R-:W-:-:S04]  /*59a0*/  IMAD.WIDE R20, R135, 0x2, R20 ;  /* 0x0000000287147825 */ /* 0x000fc800078e0214 */
[----:B------:R-:W-:-:S04]  /*59b0*/  IMAD.WIDE R76, R135, 0x2, R76 ;  /* 0x00000002874c7825 */ /* 0x000fc800078e024c */
[C---:B------:R-:W-:Y:S01]  /*59c0*/  IMAD.WIDE R70, R135.reuse, 0x2, R70 ;  /* 0x0000000287467825 */ /* 0x040fe200078e0246 */
[----:B------:R-:W5:Y:S03]  /*59d0*/  @!P2 LDG.E.U16 R244, desc[UR20][R76.64] ;  /* 0x000000144cf4a981 */ /* 0x000f66000c1e1500 */
        /* <DEDUP_REMOVED lines=17> */
[----:B--2---:R0:W-:Y:S04]  /*5af0*/  STS.U16 [R143+UR9+0x4000], R184 ;  /* 0x004000b88f007988 */ /* 0x0041e80008000409 */
[----:B---3--:R1:W-:Y:S01]  /*5b00*/  STS.U16 [R143+UR9+0x4400], R190 ;  /* 0x004400be8f007988 */ /* 0x0083e20008000409 */
[----:B------:R-:W-:Y:S01]  /*5b10*/  IMAD.WIDE R32, R135, 0x2, R32 ;  /* 0x0000000287207825 */ /* 0x000fe200078e0220 */
[----:B0-----:R-:W-:-:S03]  /*5b20*/  PRMT R184, RZ, 0x7610, R184 ;  /* 0x00007610ffb87816 */ /* 0x001fc600000000b8 */
[----:B------:R-:W-:Y:S01]  /*5b30*/  IMAD.WIDE R24, R135, 0x2, R24 ;  /* 0x0000000287187825 */ /* 0x000fe200078e0218 */
[----:B-1----:R-:W-:-:S03]  /*5b40*/  PRMT R190, RZ, 0x7610, R190 ;  /* 0x00007610ffbe7816 */ /* 0x002fc600000000be */
[----:B------:R-:W-:Y:S01]  /*5b50*/  IMAD.WIDE R80, R135, 0x2, R80 ;  /* 0x0000000287507825 */ /* 0x000fe200078e0250 */
[----:B------:R-:W2:Y:S04]  /*5b60*/  @!P2 LDG.E.U16 R184, desc[UR20][R18.64] ;  /* 0x0000001412b8a981 */ /* 0x000ea8000c1e1500 */
[----:B------:R-:W3:Y:S04]  /*5b70*/  @!P2 LDG.E.U16 R190, desc[UR20][R24.64] ;  /* 0x0000001418bea981 */ /* 0x000ee8000c1e1500 */
[----:B----4-:R0:W-:Y:S04]  /*5b80*/  STS.U16 [R143+UR9+0x4800], R196 ;  /* 0x004800c48f007988 */ /* 0x0101e80008000409 */
[----:B------:R-:W4:Y:S04]  /*5b90*/  @!P2 LDG.E.U16 R246, desc[UR20][R80.64] ;  /* 0x0000001450f6a981 */ /* 0x000f28000c1e1500 */
[----:B-----5:R1:W-:Y:S01]  /*5ba0*/  STS.U16 [R143+UR9+0x4c00], R200 ;  /* 0x004c00c88f007988 */ /* 0x0203e20008000409 */
[----:B0-----:R-:W-:-:S06]  /*5bb0*/  PRMT R196, RZ, 0x7610, R196 ;  /* 0x00007610ffc47816 */ /* 0x001fcc00000000c4 */
[----:B------:R-:W5:Y:S04]  /*5bc0*/  @!P2 LDG.E.U16 R196, desc[UR20][R30.64] ;  /* 0x000000141ec4a981 */ /* 0x000f68000c1e1500 */
[----:B------:R0:W-:Y:S01]  /*5bd0*/  STS.U16 [R143+UR9+0x5000], R204 ;  /* 0x005000cc8f007988 */ /* 0x0001e20008000409 */
[----:B-1----:R-:W-:-:S03]  /*5be0*/  PRMT R200, RZ, 0x7610, R200 ;  /* 0x00007610ffc87816 */ /* 0x002fc600000000c8 */
[----:B------:R1:W-:Y:S04]  /*5bf0*/  STS.U16 [R143+UR9+0x5400], R208 ;  /* 0x005400d08f007988 */ /* 0x0003e80008000409 */
[----:B------:R1:W-:Y:S01]  /*5c00*/  STS.U16 [R143+UR9+0x5800], R212 ;  /* 0x005800d48f007988 */ /* 0x0003e20008000409 */
[----:B0-----:R-:W-:-:S03]  /*5c10*/  PRMT R204, RZ, 0x7610, R204 ;  /* 0x00007610ffcc7816 */ /* 0x001fc600000000cc */
[----:B------:R-:W3:Y:S01]  /*5c20*/  @!P2 LDG.E.U16 R200, desc[UR20][R34.64] ;  /* 0x0000001422c8a981 */ /* 0x000ee2000c1e1500 */
[----:B-1----:R-:W-:-:S03]  /*5c30*/  PRMT R208, RZ, 0x7610, R208 ;  /* 0x00007610ffd07816 */ /* 0x002fc600000000d0 */
[----:B------:R-:W4:Y:S01]  /*5c40*/  @!P2 LDG.E.U16 R204, desc[UR20][R38.64] ;  /* 0x0000001426cca981 */ /* 0x000f22000c1e1500 */
[----:B------:R-:W-:-:S03]  /*5c50*/  PRMT R212, RZ, 0x7610, R212 ;  /* 0x00007610ffd47816 */ /* 0x000fc600000000d4 */
[----:B------:R-:W4:Y:S04]  /*5c60*/  @!P2 LDG.E.U16 R208, desc[UR20][R42.64] ;  /* 0x000000142ad0a981 */ /* 0x000f28000c1e1500 */
[----:B------:R0:W-:Y:S04]  /*5c70*/  STS.U16 [R143+UR9+0x5c00], R216 ;  /* 0x005c00d88f007988 */ /* 0x0001e80008000409 */
[----:B------:R1:W-:Y:S04]  /*5c80*/  STS.U16 [R142+UR9+0x4100], R186 ;  /* 0x004100ba8e007988 */ /* 0x0003e80008000409 */
[----:B------:R1:W-:Y:S01]  /*5c90*/  STS.U16 [R142+UR9+0x4500], R192 ;  /* 0x004500c08e007988 */ /* 0x0003e20008000409 */
[----:B0-----:R-:W-:-:S03]  /*5ca0*/  PRMT R216, RZ, 0x7610, R216 ;  /* 0x00007610ffd87816 */ /* 0x001fc600000000d8 */
[----:B------:R-:W-:Y:S01]  /*5cb0*/  STS.U16 [R142+UR9+0x4900], R198 ;  /* 0x004900c68e007988 */ /* 0x000fe20008000409 */
[----:B-1----:R-:W-:-:S03]  /*5cc0*/  PRMT R186, RZ, 0x7610, R186 ;  /* 0x00007610ffba7816 */ /* 0x002fc600000000ba */
[----:B------:R0:W-:Y:S01]  /*5cd0*/  STS.U16 [R142+UR9+0x4d00], R202 ;  /* 0x004d00ca8e007988 */ /* 0x0001e20008000409 */
[----:B------:R-:W-:-:S03]  /*5ce0*/  PRMT R192, RZ, 0x7610, R192 ;  /* 0x00007610ffc07816 */ /* 0x000fc600000000c0 */
[----:B------:R-:W-:Y:S04]  /*5cf0*/  STS.U16 [R142+UR9+0x5100], R206 ;  /* 0x005100ce8e007988 */ /* 0x000fe80008000409 */
[----:B------:R1:W-:Y:S01]  /*5d00*/  STS.U16 [R142+UR9+0x5500], R210 ;  /* 0x005500d28e007988 */ /* 0x0003e20008000409 */
[----:B0-----:R-:W-:-:S03]  /*5d10*/  PRMT R202, RZ, 0x7610, R202 ;  /* 0x00007610ffca7816 */ /* 0x001fc600000000ca */
[----:B------:R-:W-:Y:S04]  /*5d20*/  STS.U16 [R142+UR9+0x5900], R214 ;  /* 0x005900d68e007988 */ /* 0x000fe80008000409 */
[----:B------:R0:W-:Y:S01]  /*5d30*/  STS.U16 [R142+UR9+0x5d00], R218 ;  /* 0x005d00da8e007988 */ /* 0x0001e20008000409 */
[----:B-1----:R-:W-:-:S03]  /*5d40*/  PRMT R210, RZ, 0x7610, R210 ;  /* 0x00007610ffd27816 */ /* 0x002fc600000000d2 */
[----:B------:R1:W-:Y:S01]  /*5d50*/  STS.U16 [R141+UR9+0x4600], R194 ;  /* 0x004600c28d007988 */ /* 0x0003e20008000409 */
[----:B------:R-:W-:-:S03]  /*5d60*/  PRMT R198, RZ, 0x7610, R198 ;  /* 0x00007610ffc67816 */ /* 0x000fc600000000c6 */
[----:B------:R1:W-:Y:S01]  /*5d70*/  STS.U16 [R141+UR9+0x4200], R188 ;  /* 0x004200bc8d007988 */ /* 0x0003e20008000409 */
[----:B0-----:R-:W-:Y:S02]  /*5d80*/  PRMT R218, RZ, 0x7610, R218 ;  /* 0x00007610ffda7816 */ /* 0x001fe400000000da */
[----:B------:R-:W-:Y:S01]  /*5d90*/  PRMT R206, RZ, 0x7610, R206 ;  /* 0x00007610ffce7816 */ /* 0x000fe200000000ce */
[----:B------:R-:W5:Y:S01]  /*5da0*/  @!P2 LDG.E.U16 R192, desc[UR20][R26.64] ;  /* 0x000000141ac0a981 */ /* 0x000f62000c1e1500 */
[----:B-1----:R-:W-:Y:S02]  /*5db0*/  PRMT R194, RZ, 0x7610, R194 ;  /* 0x00007610ffc27816 */ /* 0x002fe400000000c2 */
[----:B------:R-:W-:Y:S01]  /*5dc0*/  PRMT R214, RZ, 0x7610, R214 ;  /* 0x00007610ffd67816 */ /* 0x000fe200000000d6 */
[----:B------:R-:W5:Y:S01]  /*5dd0*/  @!P2 LDG.E.U16 R216, desc[UR20][R50.64] ;  /* 0x0000001432d8a981 */ /* 0x000f62000c1e1500 */
[----:B------:R-:W-:-:S03]  /*5de0*/  PRMT R188, RZ, 0x7610, R188 ;  /* 0x00007610ffbc7816 */ /* 0x000fc600000000bc */
[----:B------:R-:W5:Y:S04]  /*5df0*/  @!P2 LDG.E.U16 R186, desc[UR20][R20.64] ;  /* 0x0000001414baa981 */ /* 0x000f68000c1e1500 */
        /* <DEDUP_REMOVED lines=26> */
[----:B------:R-:W-:-:S04]  /*5fa0*/  ULEA UR11, UR5, UR9, 0x3 ;  /* 0x00000009050b7291 */ /* 0x000fc8000f8e18ff */
[----:B------:R-:W-:Y:S01]  /*5fb0*/  UIADD3 UR11, UPT, UPT, UR11, 0x8000, URZ ;  /* 0x000080000b0b7890 */ /* 0x000fe2000fffe0ff */
[----:B--2---:R0:W-:Y:S04]  /*5fc0*/  STS.U16 [R143+UR9+0x6000], R184 ;  /* 0x006000b88f007988 */ /* 0x0041e80008000409 */
[----:B---3--:R0:W-:Y:S04]  /*5fd0*/  STS.U16 [R143+UR9+0x6800], R200 ;  /* 0x006800c88f007988 */ /* 0x0081e80008000409 */
[----:B----4-:R0:W-:Y:S04]  /*5fe0*/  STS.U16 [R143+UR9+0x6c00], R208 ;  /* 0x006c00d08f007988 */ /* 0x0101e80008000409 */
[----:B-----5:R0:W-:Y:S04]  /*5ff0*/  STS.U16 [R143+UR9+0x6400], R192 ;  /* 0x006400c08f007988 */ /* 0x0201e80008000409 */
        /* <DEDUP_REMOVED lines=25> */
[----:B------:R1:W-:Y:S06]  /*6190*/  MEMBAR.ALL.CTA ;  /* 0x0000000000007992 */ /* 0x0003ec0000008000 */
[----:B-1----:R-:W1:Y:S02]  /*61a0*/  FENCE.VIEW.ASYNC.S ;  /* 0x00000000000073c6 */ /* 0x002e640000000000 */
[----:B-1----:R-:W-:Y:S06]  /*61b0*/  BAR.SYNC.DEFER_BLOCKING 0x0 ;  /* 0x0000000000007b1d */ /* 0x002fec0000010000 */
[----:B------:R-:W-:Y:S05]  /*61c0*/  @P0 BRA `(.L_x_9) ;  /* 0x00000000004c0947 */ /* 0x000fea0003800000 */
[----:B------:R-:W-:Y:S01]  /*61d0*/  UMOV UR15, 0x40004040 ;  /* 0x40004040000f7882 */ /* 0x000fe20000000000 */
        /* <DEDUP_REMOVED lines=9> */
[----:B------:R1:W-:Y:S01]  /*6270*/  UTCHMMA gdesc[UR14], gdesc[UR12], tmem[UR8], tmem[UR16], idesc[UR17], UPT ;  /* 0x00ff100c0e0075ea */ /* 0x0003e2000b800008 */
        /* <DEDUP_REMOVED lines=8> */
.L_x_9:
[----:B------:R-:W-:Y:S01]  /*6300*/  UIADD3 UR5, UPT, UPT, UR5, 0x1, URZ ;  /* 0x0000000105057890 */ /* 0x000fe2000fffe0ff */
[----:B------:R-:W-:Y:S01]  /*6310*/  VIADD R134, R134, 0xffffffff ;  /* 0xffffffff86867836 */ /* 0x000fe20000000000 */
[----:B------:R-:W-:Y:S02]  /*6320*/  UIADD3 UR32, UPT, UPT, UR32, -0x40, URZ ;  /* 0xffffffc020207890 */ /* 0x000fe4000fffe0ff */
[----:B------:R-:W-:Y:S02]  /*6330*/  UISETP.GT.AND UP1, UPT, UR5, 0x1, UPT ;  /* 0x000000010500788c */ /* 0x000fe4000bf24270 */
[----:B------:R-:W-:Y:S02]  /*6340*/  ISETP.NE.U32.AND P2, PT, R134, RZ, PT ;  /* 0x000000ff8600720c */ /* 0x000fe40003f45070 */
[----:B-1----:R-:W-:Y:S02]  /*6350*/  USEL UR6, URZ, 0x1, !UP1 ;  /* 0x00000001ff067887 */ /* 0x002fe4000c800000 */
[----:B------:R-:W-:-:S02]  /*6360*/  USEL UR5, UR5, URZ, !UP1 ;  /* 0x000000ff05057287 */ /* 0x000fc4000c800000 */
[----:B------:R-:W-:-:S03]  /*6370*/  ULOP3.LUT UR7, UR4, UR6, URZ, 0x3c, !UPT ;  /* 0x0000000604077292 */ /* 0x000fc6000f8e3cff */
[----:B------:R-:W-:-:S04]  /*6380*/  UMOV UR6, UR4 ;  /* 0x0000000400067c82 */ /* 0x000fc80008000000 */
[----:B------:R-:W-:Y:S01]  /*6390*/  UMOV UR4, UR7 ;  /* 0x0000000700047c82 */ /* 0x000fe20008000000 */
[----:B------:R-:W-:Y:S05]  /*63a0*/  @P2 BRA `(.L_x_10) ;  /* 0xffffffe800d82947 */ /* 0x000fea000383ffff */
.L_x_7:
[----:B------:R-:W-:-:S13]  /*63b0*/  ISETP.GE.AND P0, PT, R173, 0x40, PT ;  /* 0x00000040ad00780c */ /* 0x000fda0003f06270 */
[----:B------:R-:W-:Y:S05]  /*63c0*/  @!P0 BRA `(.L_x_11) ;  /* 0x0000000000108947 */ /* 0x000fea0003800000 */
[----:B------:R-:W-:-:S06]  /*63d0*/  USHF.L.U32 UR6, UR6, 0x1f, URZ ;  /* 0x0000001f06067899 */ /* 0x000fcc00080006ff */
[----:B------:R-:W-:-:S04]  /*63e0*/  IMAD.U32 R2, RZ, RZ, UR6 ;  /* 0x00000006ff027e24 */ /* 0x000fc8000f8e00ff */
[----:B------:R-:W1:Y:S02]  /*63f0*/  SYNCS.PHASECHK.TRANS64.TRYWAIT P0, [UR11], R2 ;  /* 0x00000002ff0075a7 */ /* 0x000e64000800110b */
[----:B-1----:R-:W-:Y:S05]  /*6400*/  @!P0 BRA `(.L_x_12) ;  /* 0x0000001000448947 */ /* 0x002fea0003800000 */
.L_x_11:
[----:B------:R-:W-:Y:S01]  /*6410*/  BAR.SYNC.DEFER_BLOCKING 0x0 ;  /* 0x0000000000007b1d */ /* 0x000fe20000010000 */
[C---:B------:R-:W-:Y:S02]  /*6420*/  IMAD.SHL.U32 R3, R97.reuse, 0x80, RZ ;  /* 0x0000008061037824 */ /* 0x040fe400078e00ff */
[C---:B------:R-:W-:Y:S02]  /*6430*/  IMAD.SHL.U32 R2, R97.reuse, 0x10, RZ ;  /* 0x0000001061027824 */ /* 0x040fe400078e00ff */
[----:B------:R-:W-:Y:S01]  /*6440*/  IMAD.SHL.U32 R97, R97, 0x8, RZ ;  /* 0x0000000861617824 */ /* 0x000fe200078e00ff */
[----:B------:R-:W-:Y:S01]  /*6450*/  LOP3.LUT R36, R3, 0x800, RZ, 0xc0, !PT ;  /* 0x0000080003247812 */ /* 0x000fe200078ec0ff */
[----:B------:R-:W1:Y:S01]  /*6460*/  LDCU.128 UR12, c[0x0][0x390] ;  /* 0x00007200ff0c77ac */ /* 0x000e620008000c00 */
[----:B------:R-:W-:Y:S01]  /*6470*/  LOP3.LUT R3, R2, 0xf0, RZ, 0xc0, !PT ;  /* 0x000000f002037812 */ /* 0x000fe200078ec0ff */
[----:B------:R-:W2:Y:S01]  /*6480*/  LDC R47, c[0x0][0x3b8] ;  /* 0x0000ee00ff2f7b82 */ /* 0x000ea20000000800 */
[----:B------:R-:W-:Y:S01]  /*6490*/  LOP3.LUT R97, R97, 0x300, RZ, 0xc0, !PT ;  /* 0x0000030061617812 */ /* 0x000fe200078ec0ff */
[----:B0-----:R-:W0:Y:S01]  /*64a0*/  LDCU UR4, c[0x0][0x3b4] ;  /* 0x00007680ff0477ac */ /* 0x001e220008000800 */
[----:B------:R-:W-:-:S02]  /*64b0*/  IADD3 R36, PT, PT, R3, UR9, R36 ;  /* 0x0000000903247c10 */ /* 0x000fc4000fffe024 */
[----:B------:R-:W-:-:S03]  /*64c0*/  LOP3.LUT R40, R2, 0x7f0, RZ, 0xc0, !PT ;  /* 0x000007f002287812 */ /* 0x000fc600078ec0ff */
[----:B------:R-:W-:Y:S01]  /*64d0*/  IMAD.IADD R97, R97, 0x1, R36 ;  /* 0x0000000161617824 */ /* 0x000fe200078e0224 */
[----:B------:R-:W3:Y:S02]  /*64e0*/  @!P1 SYNCS.CCTL.IV [UR9+0x8000] ;  /* 0x00800000ff0099b1 */ /* 0x000ee40008000009 */
[----:B---3--:R-:W-:Y:S01]  /*64f0*/  BAR.SYNC.DEFER_BLOCKING 0x0 ;  /* 0x0000000000007b1d */ /* 0x008fe20000010000 */
[C---:B-1----:R-:W-:Y:S01]  /*6500*/  ISETP.GE.AND P0, PT, R0.reuse, UR14, PT ;  /* 0x0000000e00007c0c */ /* 0x042fe2000bf06270 */
[----:B0-----:R-:W-:-:S03]  /*6510*/  IMAD R0, R0, UR4, RZ ;  /* 0x0000000400007c24 */ /* 0x001fc6000f8e02ff */
[----:B------:R-:W-:Y:S02]  /*6520*/  ISETP.LT.AND P4, PT, R95, UR15, !P0 ;  /* 0x0000000f5f007c0c */ /* 0x000fe4000c781270 */
[----:B------:R-:W-:Y:S01]  /*6530*/  ISETP.LT.AND P3, PT, R94, UR15, !P0 ;  /* 0x0000000f5e007c0c */ /* 0x000fe2000c761270 */
[----:B------:R-:W-:Y:S01]  /*6540*/  LDTM.16dp32bit_t0_t15.x32 R4, tmem[UR10] ;  /* 0x0000000a000479ee */ /* 0x000fe20008a80000 */
[----:B------:R-:W0:Y:S01]  /*6550*/  LDTM.16dp32bit_t16_t31.x32 R4, tmem[UR10+0x20] ;  /* 0x0000200a000479ee */ /* 0x000e220008aa0000 */
[----:B------:R-:W-:Y:S02]  /*6560*/  LEA R45, P6, R0, UR12, 0x1 ;  /* 0x0000000c002d7c11 */ /* 0x000fe4000f8c08ff */
[----:B------:R-:W-:Y:S02]  /*6570*/  ISETP.LT.AND P5, PT, R172, UR15, !P0 ;  /* 0x0000000fac007c0c */ /* 0x000fe4000c7a1270 */
[----:B------:R-:W-:Y:S01]  /*6580*/  ISETP.LT.AND P2, PT, R171, UR15, !P0 ;  /* 0x0000000fab007c0c */ /* 0x000fe2000c741270 */
[----:B------:R-:W1:Y:S01]  /*6590*/  @!P1 SYNCS.CCTL.IV [UR9+0x8008] ;  /* 0x00800800ff0099b1 */ /* 0x000e620008000009 */
[----:B------:R-:W-:Y:S01]  /*65a0*/  NOP ;  /* 0x0000000000007918 */ /* 0x000fe20000000000 */
[C---:B------:R-:W-:Y:S01]  /*65b0*/  ISETP.LT.AND P1, PT, R96.reuse, UR15, !P0 ;  /* 0x0000000f60007c0c */ /* 0x040fe2000c721270 */
[----:B--2---:R-:W-:Y:S01]  /*65c0*/  IMAD R96, R96, R47, RZ ;  /* 0x0000002f60607224 */ /* 0x004fe200078e02ff */
[----:B0-----:R-:W-:-:S02]  /*65d0*/  F2FP.F16.F32.PACK_AB R4, R6, R4 ;  /* 0x000000040604723e */ /* 0x001fc400000000ff */
[----:B------:R-:W-:Y:S02]  /*65e0*/  F2FP.F16.F32.PACK_AB R36, R7, R5 ;  /* 0x000000050724723e */ /* 0x000fe400000000ff */
[----:B------:R-:W-:Y:S02]  /*65f0*/  F2FP.F16.F32.PACK_AB R5, R10, R8 ;  /* 0x000000080a05723e */ /* 0x000fe400000000ff */
[----:B------:R-:W-:Y:S02]  /*6600*/  F2FP.F16.F32.PACK_AB R37, R11, R9 ;  /* 0x000000090b25723e */ /* 0x000fe400000000ff */
[----:B------:R-:W-:Y:S02]  /*6610*/  F2FP.F16.F32.PACK_AB R6, R14, R12 ;  /* 0x0000000c0e06723e */ /* 0x000fe400000000ff */
[----:B------:R-:W-:Y:S02]  /*6620*/  F2FP.F16.F32.PACK_AB R38, R15, R13 ;  /* 0x0000000d0f26723e */ /* 0x000fe400000000ff */
[----:B------:R-:W-:-:S02]  /*6630*/  F2FP.F16.F32.PACK_AB R7, R18, R16 ;  /* 0x000000101207723e */ /* 0x000fc400000000ff */
[----:B------:R-:W-:Y:S02]  /*6640*/  F2FP.F16.F32.PACK_AB R39, R19, R17 ;  /* 0x000000111327723e */ /* 0x000fe400000000ff */
[----:B------:R-:W-:Y:S01]  /*6650*/  F2FP.F16.F32.PACK_AB R20, R22, R20 ;  /* 0x000000141614723e */ /* 0x000fe200000000ff */
[----:B-1----:R-:W-:Y:S01]  /*6660*/  STS.128 [R97], R4 ;  /* 0x0000000461007388 */ /* 0x002fe20000000c00 */
[----:B------:R-:W-:-:S03]  /*6670*/  F2FP.F16.F32.PACK_AB R22, R30, R28 ;  /* 0x0000001c1e16723e */ /* 0x000fc600000000ff */
[----:B------:R0:W-:Y:S01]  /*6680*/  STS.128 [R97+0x400], R36 ;  /* 0x0004002461007388 */ /* 0x0001e20000000c00 */
[----:B------:R-:W-:Y:S01]  /*6690*/  BAR.SYNC.DEFER_BLOCKING 0x0 ;  /* 0x0000000000007b1d */ /* 0x000fe20000010000 */
[----:B0-----:R-:W-:Y:S02]  /*66a0*/  F2FP.F16.F32.PACK_AB R36, R23, R21 ;  /* 0x000000151724723e */ /* 0x001fe400000000ff */
[----:B------:R-:W-:Y:S02]  /*66b0*/  F2FP.F16.F32.PACK_AB R21, R26, R24 ;  /* 0x000000181a15723e */ /* 0x000fe400000000ff */
[----:B------:R-:W-:Y:S02]  /*66c0*/  F2FP.F16.F32.PACK_AB R37, R27, R25 ;  /* 0x000000191b25723e */ /* 0x000fe400000000ff */
[----:B------:R-:W-:Y:S02]  /*66d0*/  F2FP.F16.F32.PACK_AB R38, R31, R29 ;  /* 0x0000001d1f26723e */ /* 0x000fe400000000ff */
[----:B------:R-:W-:-:S02]  /*66e0*/  F2FP.F16.F32.PACK_AB R23, R34, R32 ;  /* 0x000000202217723e */ /* 0x000fc400000000ff */
[----:B------:R-:W-:Y:S01]  /*66f0*/  F2FP.F16.F32.PACK_AB R39, R35, R33 ;  /* 0x000000212327723e */ /* 0x000fe200000000ff */
[----:B------:R-:W0:Y:S01]  /*6700*/  LDS.128 R8, [R40+UR9] ;  /* 0x0000000928087984 */ /* 0x000e220008000c00 */
[----:B------:R-:W-:Y:S01]  /*6710*/  LEA.HI.X.SX32 R25, R0, UR13, 0x1, P6 ;  /* 0x0000000d00197c11 */ /* 0x000fe2000b0f0eff */
[C---:B------:R-:W-:Y:S01]  /*6720*/  IMAD R0, R47.reuse, 0x2, R96 ;  /* 0x000000022f007824 */ /* 0x040fe200078e0260 */
[C---:B------:R-:W-:Y:S01]  /*6730*/  LEA R2, P6, R96.reuse, R45, 0x1 ;  /* 0x0000002d60027211 */ /* 0x040fe200078c08ff */
[----:B------:R-:W-:Y:S02]  /*6740*/  LDS.128 R4, [R40+UR9+0x800] ;  /* 0x0008000928047984 */ /* 0x000fe40008000c00 */
[----:B------:R-:W-:Y:S01]  /*6750*/  IMAD R12, R47, 0x2, R0 ;  /* 0x000000022f0c7824 */ /* 0x000fe200078e0200 */
[----:B------:R-:W-:Y:S01]  /*6760*/  LEA.HI.X.SX32 R3, R96, R25, 0x1, P6 ;  /* 0x0000001960037211 */ /* 0x000fe200030f0eff */
[----:B------:R-:W-:Y:S01]  /*6770*/  BAR.SYNC.DEFER_BLOCKING 0x0 ;  /* 0x0000000000007b1d */ /* 0x000fe20000010000 */
[----:B------:R-:W-:-:S04]  /*6780*/  LEA R16, P6, R0, R45, 0x1 ;  /* 0x0000002d00107211 */ /* 0x000fc800078c08ff */
[----:B------:R-:W-:Y:S01]  /*6790*/  LEA.HI.X.SX32 R17, R0, R25, 0x1, P6 ;  /* 0x0000001900117211 */ /* 0x000fe200030f0eff */
[----:B------:R-:W-:Y:S01]  /*67a0*/  IMAD R0, R47, 0x2, R12 ;  /* 0x000000022f007824 */ /* 0x000fe200078e020c */
[----:B------:R-:W-:-:S04]  /*67b0*/  LEA R18, P6, R12, R45, 0x1 ;  /* 0x0000002d0c127211 */ /* 0x000fc800078c08ff */
[----:B------:R-:W-:Y:S01]  /*67c0*/  LEA.HI.X.SX32 R19, R12, R25, 0x1, P6 ;  /* 0x000000190c137211 */ /* 0x000fe200030f0eff */
[----:B------:R1:W-:Y:S04]  /*67d0*/  STS.128 [R97], R20 ;  /* 0x0000001461007388 */ /* 0x0003e80000000c00 */
[----:B------:R-:W-:Y:S01]  /*67e0*/  STS.128 [R97+0x400], R36 ;  /* 0x0004002461007388 */ /* 0x000fe20000000c00 */
[----:B------:R-:W-:Y:S01]  /*67f0*/  BAR.SYNC.DEFER_BLOCKING 0x0 ;  /* 0x0000000000007b1d */ /* 0x000fe20000010000 */
[----:B-1----:R-:W-:Y:S01]  /*6800*/  IMAD R22, R47, 0x2, R0 ;  /* 0x000000022f167824 */ /* 0x002fe200078e0200 */
[----:B------:R-:W-:-:S04]  /*6810*/  LEA R20, P6, R0, R45, 0x1 ;  /* 0x0000002d00147211 */ /* 0x000fc800078c08ff */
[----:B------:R-:W-:Y:S01]  /*6820*/  LEA.HI.X.SX32 R21, R0, R25, 0x1, P6 ;  /* 0x0000001900157211 */ /* 0x000fe200030f0eff */
[----:B------:R-:W-:Y:S01]  /*6830*/  IMAD R0, R47, 0x2, R22 ;  /* 0x000000022f007824 */ /* 0x000fe200078e0216 */
[----:B0-----:R0:W-:Y:S01]  /*6840*/  @P1 STG.E.U16 desc[UR20][R2.64], R8 ;  /* 0x0000000802001986 */ /* 0x0011e2000c101514 */
[----:B------:R-:W-:-:S03]  /*6850*/  ISETP.LT.AND P1, PT, R170, UR15, !P0 ;  /* 0x0000000faa007c0c */ /* 0x000fc6000c721270 */
[----:B------:R-:W1:Y:S04]  /*6860*/  LDS.128 R12, [R40+UR9] ;  /* 0x00000009280c7984 */ /* 0x000e680008000c00 */
[----:B------:R-:W2:Y:S01]  /*6870*/  LDS.128 R40, [R40+UR9+0x800] ;  /* 0x0008000928287984 */ /* 0x000ea20008000c00 */
[----:B0-----:R-:W-:Y:S02]  /*6880*/  PRMT R3, R8, 0x7632, R3 ;  /* 0x0000763208037816 */ /* 0x001fe40000000003 */
[----:B------:R-:W-:-:S03]  /*6890*/  LEA R2, P6, R22, R45, 0x1 ;  /* 0x0000002d16027211 */ /* 0x000fc600078c08ff */
[----:B------:R0:W-:Y:S01]  /*68a0*/  @P4 STG.E.U16 desc[UR20][R16.64], R3 ;  /* 0x0000000310004986 */ /* 0x0001e2000c101514 */
[----:B------:R-:W-:-:S03]  /*68b0*/  ISETP.LT.AND P4, PT, R169, UR15, !P0 ;  /* 0x0000000fa9007c0c */ /* 0x000fc6000c781270 */
[----:B------:R-:W-:Y:S01]  /*68c0*/  @P3 STG.E.U16 desc[UR20][R18.64], R9 ;  /* 0x0000000912003986 */ /* 0x000fe2000c101514 */
[----:B------:R-:W-:Y:S02]  /*68d0*/  ISETP.LT.AND P3, PT, R168, UR15, !P0 ;  /* 0x0000000fa8007c0c */ /* 0x000fe4000c761270 */
[----:B0-----:R-:W-:Y:S02]  /*68e0*/  PRMT R17, R9, 0x7632, R17 ;  /* 0x0000763209117816 */ /* 0x001fe40000000011 */
[----:B------:R-:W-:Y:S01]  /*68f0*/  LEA.HI.X.SX32 R3, R22, R25, 0x1, P6 ;  /* 0x0000001916037211 */ /* 0x000fe200030f0eff */
[----:B------:R-:W-:Y:S01]  /*6900*/  IMAD R22, R47, 0x2, R0 ;  /* 0x000000022f167824 */ /* 0x000fe200078e0200 */
[----:B------:R-:W-:Y:S01]  /*6910*/  LEA R16, P6, R0, R45, 0x1 ;  /* 0x0000002d00107211 */ /* 0x000fe200078c08ff */
[----:B------:R0:W-:Y:S01]  /*6920*/  @P5 STG.E.U16 desc[UR20][R20.64], R17 ;  /* 0x0000001114005986 */ /* 0x0001e2000c101514 */
[----:B------:R-:W-:-:S03]  /*6930*/  ISETP.LT.AND P5, PT, R167, UR15, !P0 ;  /* 0x0000000fa7007c0c */ /* 0x000fc6000c7a1270 */
[----:B------:R3:W-:Y:S01]  /*6940*/  @P2 STG.E.U16 desc[UR20][R2.64], R10 ;  /* 0x0000000a02002986 */ /* 0x0007e2000c101514 */
[----:B------:R-:W-:Y:S02]  /*6950*/  ISETP.LT.AND P2, PT, R166, UR15, !P0 ;  /* 0x0000000fa6007c0c */ /* 0x000fe4000c741270 */
[----:B0-----:R-:W-:Y:S01]  /*6960*/  LEA.HI.X.SX32 R17, R0, R25, 0x1, P6 ;  /* 0x0000001900117211 */ /* 0x001fe200030f0eff */
[C---:B------:R-:W-:Y:S01]  /*6970*/  IMAD R0, R47.reuse, 0x2, R22 ;  /* 0x000000022f007824 */ /* 0x040fe200078e0216 */
[----:B------:R-:W-:Y:S02]  /*6980*/  LEA R8, P6, R22, R45, 0x1 ;  /* 0x0000002d16087211 */ /* 0x000fe400078c08ff */
[----:B---3--:R-:W-:Y:S01]  /*6990*/  PRMT R3, R10, 0x7632, R3 ;  /* 0x000076320a037816 */ /* 0x008fe20000000003 */
[----:B------:R-:W-:Y:S01]  /*69a0*/  IMAD R20, R47, 0x2, R0 ;  /* 0x000000022f147824 */ /* 0x000fe200078e0200 */
[----:B------:R-:W-:Y:S02]  /*69b0*/  LEA.HI.X.SX32 R9, R22, R25, 0x1, P6 ;  /* 0x0000001916097211 */ /* 0x000fe400030f0eff */
[----:B------:R-:W-:Y:S01]  /*69c0*/  LEA R18, P6, R0, R45, 0x1 ;  /* 0x0000002d00127211 */ /* 0x000fe200078c08ff */
[----:B------:R0:W-:Y:S01]  /*69d0*/  @P1 STG.E.U16 desc[UR20][R16.64], R3 ;  /* 0x0000000310001986 */ /* 0x0001e2000c101514 */
[----:B------:R-:W-:-:S02]  /*69e0*/  ISETP.LT.AND P1, PT, R165, UR15, !P0 ;  /* 0x0000000fa5007c0c */ /* 0x000fc4000c721270 */
[----:B------:R-:W-:Y:S01]  /*69f0*/  LEA.HI.X.SX32 R19, R0, R25, 0x1, P6 ;  /* 0x0000001900137211 */ /* 0x000fe200030f0eff */
[C---:B------:R-:W-:Y:S01]  /*6a00*/  IMAD R0, R47.reuse, 0x2, R20 ;  /* 0x000000022f007824 */ /* 0x040fe200078e0214 */
[----:B------:R-:W-:Y:S01]  /*6a10*/  LEA R2, P6, R20, R45, 0x1 ;  /* 0x0000002d14027211 */ /* 0x000fe200078c08ff */
[----:B------:R-:W-:Y:S01]  /*6a20*/  @P4 STG.E.U16 desc[UR20][R8.64], R11 ;  /* 0x0000000b08004986 */ /* 0x000fe2000c101514 */
[----:B------:R-:W-:Y:S01]  /*6a30*/  ISETP.LT.AND P4, PT, R164, UR15, !P0 ;  /* 0x0000000fa4007c0c */ /* 0x000fe2000c781270 */
[----:B------:R-:W-:Y:S01]  /*6a40*/  IMAD R10, R47, 0x2, R0 ;  /* 0x000000022f0a7824 */ /* 0x000fe200078e0200 */
[----:B0-----:R-:W-:Y:S02]  /*6a50*/  PRMT R17, R11, 0x7632, R17 ;  /* 0x000076320b117816 */ /* 0x001fe40000000011 */
[----:B------:R-:W-:Y:S02]  /*6a60*/  LEA.HI.X.SX32 R3, R20, R25, 0x1, P6 ;  /* 0x0000001914037211 */ /* 0x000fe400030f0eff */
[----:B------:R-:W-:Y:S01]  /*6a70*/  LEA R16, P6, R0, R45, 0x1 ;  /* 0x0000002d00107211 */ /* 0x000fe200078c08ff */
[----:B------:R0:W-:Y:S01]  /*6a80*/  @P3 STG.E.U16 desc[UR20][R18.64], R17 ;  /* 0x0000001112003986 */ /* 0x0001e2000c101514 */
[----:B------:R-:W-:-:S03]  /*6a90*/  ISETP.LT.AND P3, PT, R163, UR15, !P0 ;  /* 0x0000000fa3007c0c */ /* 0x000fc6000c761270 */
[----:B-1----:R1:W-:Y:S01]  /*6aa0*/  @P5 STG.E.U16 desc[UR20][R2.64], R12 ;  /* 0x0000000c02005986 */ /* 0x0023e2000c101514 */
[----:B------:R-:W-:Y:S02]  /*6ab0*/  ISETP.LT.AND P5, PT, R162, UR15, !P0 ;  /* 0x0000000fa2007c0c */ /* 0x000fe4000c7a1270 */
[----:B0-----:R-:W-:Y:S01]  /*6ac0*/  LEA.HI.X.SX32 R17, R0, R25, 0x1, P6 ;  /* 0x0000001900117211 */ /* 0x001fe200030f0eff */
[C---:B------:R-:W-:Y:S01]  /*6ad0*/  IMAD R0, R47.reuse, 0x2, R10 ;  /* 0x000000022f007824 */ /* 0x040fe200078e020a */
[----:B------:R-:W-:Y:S02]  /*6ae0*/  LEA R8, P6, R10, R45, 0x1 ;  /* 0x0000002d0a087211 */ /* 0x000fe400078c08ff */
[----:B-1----:R-:W-:Y:S01]  /*6af0*/  PRMT R3, R12, 0x7632, R3 ;  /* 0x000076320c037816 */ /* 0x002fe20000000003 */
[----:B------:R-:W-:Y:S01]  /*6b00*/  IMAD R18, R47, 0x2, R0 ;  /* 0x000000022f127824 */ /* 0x000fe200078e0200 */
[----:B------:R-:W-:Y:S02]  /*6b10*/  LEA.HI.X.SX32 R9, R10, R25, 0x1, P6 ;  /* 0x000000190a097211 */ /* 0x000fe400030f0eff */
[----:B------:R-:W-:Y:S01]  /*6b20*/  LEA R10, P6, R0, R45, 0x1 ;  /* 0x0000002d000a7211 */ /* 0x000fe200078c08ff */
[----:B------:R0:W-:Y:S01]  /*6b30*/  @P2 STG.E.U16 desc[UR20][R16.64], R3 ;  /* 0x0000000310002986 */ /* 0x0001e2000c101514 */
[----:B------:R-:W-:-:S02]  /*6b40*/  PRMT R12, R13, 0x7632, R12 ;  /* 0x000076320d0c7816 */ /* 0x000fc4000000000c */
[----:B------:R-:W-:Y:S01]  /*6b50*/  LEA.HI.X.SX32 R11, R0, R25, 0x1, P6 ;  /* 0x00000019000b7211 */ /* 0x000fe200030f0eff */
[----:B------:R-:W-:Y:S01]  /*6b60*/  IMAD R0, R47, 0x2, R18 ;  /* 0x000000022f007824 */ /* 0x000fe200078e0212 */
[----:B------:R-:W-:Y:S01]  /*6b70*/  LEA R2, P6, R18, R45, 0x1 ;  /* 0x0000002d12027211 */ /* 0x000fe200078c08ff */
[----:B------:R1:W-:Y:S01]  /*6b80*/  @P1 STG.E.U16 desc[UR20][R8.64], R13 ;  /* 0x0000000d08001986 */ /* 0x0003e2000c101514 */
[----:B------:R-:W-:Y:S02]  /*6b90*/  ISETP.LT.AND P2, PT, R161, UR15, !P0 ;  /* 0x0000000fa1007c0c */ /* 0x000fe4000c741270 */
[----:B------:R-:W-:Y:S01]  /*6ba0*/  ISETP.LT.AND P1, PT, R160, UR15, !P0 ;  /* 0x0000000fa0007c0c */ /* 0x000fe2000c721270 */
[----:B------:R3:W-:Y:S01]  /*6bb0*/  @P4 STG.E.U16 desc[UR20][R10.64], R12 ;  /* 0x0000000c0a004986 */ /* 0x0007e2000c101514 */
[----:B------:R-:W-:Y:S02]  /*6bc0*/  ISETP.LT.AND P4, PT, R159, UR15, !P0 ;  /* 0x0000000f9f007c0c */ /* 0x000fe4000c781270 */
[----:B0-----:R-:W-:-:S02]  /*6bd0*/  LEA.HI.X.SX32 R3, R18, R25, 0x1, P6 ;  /* 0x0000001912037211 */ /* 0x001fc400030f0eff */
[----:B------:R-:W-:Y:S01]  /*6be0*/  LEA R16, P6, R0, R45, 0x1 ;  /* 0x0000002d00107211 */ /* 0x000fe200078c08ff */
[----:B-1----:R-:W-:-:S03]  /*6bf0*/  IMAD R9, R47, 0x2, R0 ;  /* 0x000000022f097824 */ /* 0x002fc600078e0200 */
[----:B------:R-:W-:Y:S01]  /*6c00*/  LEA.HI.X.SX32 R17, R0, R25, 0x1, P6 ;  /* 0x0000001900117211 */ /* 0x000fe200030f0eff */
[----:B------:R0:W-:Y:S01]  /*6c10*/  @P3 STG.E.U16 desc[UR20][R2.64], R14 ;  /* 0x0000000e02003986 */ /* 0x0001e2000c101514 */
[----:B------:R-:W-:Y:S01]  /*6c20*/  PRMT R13, R15, 0x7632, R13 ;  /* 0x000076320f0d7816 */ /* 0x000fe2000000000d */
[----:B------:R-:W-:Y:S01]  /*6c30*/  IMAD R0, R47, 0x2, R9 ;  /* 0x000000022f007824 */ /* 0x000fe200078e0209 */
[C---:B------:R-:W-:Y:S02]  /*6c40*/  LEA R8, P6, R9.reuse, R45, 0x1 ;  /* 0x0000002d09087211 */ /* 0x040fe400078c08ff */
[----:B---3--:R-:W-:Y:S02]  /*6c50*/  PRMT R11, R14, 0x7632, R11 ;  /* 0x000076320e0b7816 */ /* 0x008fe4000000000b */
[----:B------:R-:W-:Y:S02]  /*6c60*/  LEA.HI.X.SX32 R9, R9, R25, 0x1, P6 ;  /* 0x0000001909097211 */ /* 0x000fe400030f0eff */
[----:B------:R-:W-:Y:S01]  /*6c70*/  LEA R10, P6, R0, R45, 0x1 ;  /* 0x0000002d000a7211 */ /* 0x000fe200078c08ff */
[----:B------:R1:W-:Y:S01]  /*6c80*/  @P5 STG.E.U16 desc[UR20][R16.64], R11 ;  /* 0x0000000b10005986 */ /* 0x0003e2000c101514 */
[----:B------:R-:W-:Y:S01]  /*6c90*/  ISETP.LT.AND P3, PT, R158, UR15, !P0 ;  /* 0x0000000f9e007c0c */ /* 0x000fe2000c761270 */
[----:B0-----:R-:W-:Y:S01]  /*6ca0*/  IMAD R3, R47, 0x2, R0 ;  /* 0x000000022f037824 */ /* 0x001fe200078e0200 */
[----:B------:R-:W-:Y:S01]  /*6cb0*/  ISETP.LT.AND P5, PT, R157, UR15, !P0 ;  /* 0x0000000f9d007c0c */ /* 0x000fe2000c7a1270 */
[----:B------:R-:W-:Y:S01]  /*6cc0*/  @P2 STG.E.U16 desc[UR20][R8.64], R15 ;  /* 0x0000000f08002986 */ /* 0x000fe2000c101514 */
[----:B------:R-:W-:-:S02]  /*6cd0*/  ISETP.LT.AND P2, PT, R156, UR15, !P0 ;  /* 0x0000000f9c007c0c */ /* 0x000fc4000c741270 */
[----:B-1----:R-:W-:Y:S01]  /*6ce0*/  LEA.HI.X.SX32 R11, R0, R25, 0x1, P6 ;  /* 0x00000019000b7211 */ /* 0x002fe200030f0eff */
[----:B------:R-:W-:Y:S01]  /*6cf0*/  IMAD R0, R47, 0x2, R3 ;  /* 0x000000022f007824 */ /* 0x000fe200078e0203 */
[----:B------:R-:W-:-:S03]  /*6d00*/  LEA R2, P6, R3, R45, 0x1 ;  /* 0x0000002d03027211 */ /* 0x000fc600078c08ff */
[----:B------:R-:W-:Y:S01]  /*6d10*/  IMAD R14, R47, 0x2, R0 ;  /* 0x000000022f0e7824 */ /* 0x000fe200078e0200 */
[----:B------:R-:W-:Y:S01]  /*6d20*/  LEA.HI.X.SX32 R3, R3, R25, 0x1, P6 ;  /* 0x0000001903037211 */ /* 0x000fe200030f0eff */
[----:B------:R0:W-:Y:S01]  /*6d30*/  @P1 STG.E.U16 desc[UR20][R10.64], R13 ;  /* 0x0000000d0a001986 */ /* 0x0001e2000c101514 */
[----:B------:R-:W-:Y:S02]  /*6d40*/  LEA R12, P6, R0, R45, 0x1 ;  /* 0x0000002d000c7211 */ /* 0x000fe400078c08ff */
[----:B------:R-:W-:Y:S01]  /*6d50*/  ISETP.LT.AND P1, PT, R155, UR15, !P0 ;  /* 0x0000000f9b007c0c */ /* 0x000fe2000c721270 */
[----:B------:R1:W-:Y:S01]  /*6d60*/  @P4 STG.E.U16 desc[UR20][R2.64], R4 ;  /* 0x0000000402004986 */ /* 0x0003e2000c101514 */
[----:B------:R-:W-:Y:S02]  /*6d70*/  ISETP.LT.AND P4, PT, R154, UR15, !P0 ;  /* 0x0000000f9a007c0c */ /* 0x000fe4000c781270 */
[----:B0-----:R-:W-:Y:S01]  /*6d80*/  LEA.HI.X.SX32 R13, R0, R25, 0x1, P6 ;  /* 0x00000019000d7211 */ /* 0x001fe200030f0eff */
[----:B------:R-:W-:Y:S01]  /*6d90*/  IMAD R0, R47, 0x2, R14 ;  /* 0x000000022f007824 */ /* 0x000fe200078e020e */
[----:B------:R-:W-:-:S02]  /*6da0*/  LEA R8, P6, R14, R45, 0x1 ;  /* 0x0000002d0e087211 */ /* 0x000fc400078c08ff */
[----:B-1----:R-:W-:Y:S02]  /*6db0*/  PRMT R3, R4, 0x7632, R3 ;  /* 0x0000763204037816 */ /* 0x002fe40000000003 */
[----:B------:R-:W-:Y:S01]  /*6dc0*/  LEA.HI.X.SX32 R9, R14, R25, 0x1, P6 ;  /* 0x000000190e097211 */ /* 0x000fe200030f0eff */
[----:B------:R-:W-:Y:S01]  /*6dd0*/  IMAD R14, R47, 0x2, R0 ;  /* 0x000000022f0e7824 */ /* 0x000fe200078e0200 */
[C---:B------:R-:W-:Y:S01]  /*6de0*/  LEA R10, P6, R0.reuse, R45, 0x1 ;  /* 0x0000002d000a7211 */ /* 0x040fe200078c08ff */
[----:B------:R0:W-:Y:S01]  /*6df0*/  @P3 STG.E.U16 desc[UR20][R12.64], R3 ;  /* 0x000000030c003986 */ /* 0x0001e2000c101514 */
[----:B------:R-:W-:Y:S02]  /*6e00*/  ISETP.LT.AND P3, PT, R153, UR15, !P0 ;  /* 0x0000000f99007c0c */ /* 0x000fe4000c761270 */
[----:B------:R-:W-:Y:S01]  /*6e10*/  LEA.HI.X.SX32 R11, R0, R25, 0x1, P6 ;  /* 0x00000019000b7211 */ /* 0x000fe200030f0eff */
[----:B------:R1:W-:Y:S01]  /*6e20*/  @P5 STG.E.U16 desc[UR20][R8.64], R5 ;  /* 0x0000000508005986 */ /* 0x0003e2000c101514 */
[----:B------:R-:W-:Y:S01]  /*6e30*/  LEA R2, P5, R14, R45, 0x1 ;  /* 0x0000002d0e027211 */ /* 0x000fe200078a08ff */
[----:B------:R-:W-:Y:S01]  /*6e40*/  IMAD R0, R47, 0x2, R14 ;  /* 0x000000022f007824 */ /* 0x000fe200078e020e */
[----:B------:R-:W-:-:S02]  /*6e50*/  ISETP.LT.AND P6, PT, R152, UR15, !P0 ;  /* 0x0000000f98007c0c */ /* 0x000fc4000c7c1270 */
[----:B0-----:R-:W-:Y:S02]  /*6e60*/  LEA.HI.X.SX32 R3, R14, R25, 0x1, P5 ;  /* 0x000000190e037211 */ /* 0x001fe400028f0eff */
[C---:B------:R-:W-:Y:S02]  /*6e70*/  LEA R12, P5, R0.reuse, R45, 0x1 ;  /* 0x0000002d000c7211 */ /* 0x040fe400078a08ff */
[----:B-1----:R-:W-:Y:S01]  /*6e80*/  PRMT R9, R5, 0x7632, R9 ;  /* 0x0000763205097816 */ /* 0x002fe20000000009 */
[----:B------:R-:W-:Y:S01]  /*6e90*/  IMAD R5, R47, 0x2, R0 ;  /* 0x000000022f057824 */ /* 0x000fe200078e0200 */
[----:B------:R-:W-:-:S03]  /*6ea0*/  LEA.HI.X.SX32 R13, R0, R25, 0x1, P5 ;  /* 0x00000019000d7211 */ /* 0x000fc600028f0eff */
[----:B------:R0:W-:Y:S01]  /*6eb0*/  @P2 STG.E.U16 desc[UR20][R10.64], R9 ;  /* 0x000000090a002986 */ /* 0x0001e2000c101514 */
[----:B------:R-:W-:Y:S01]  /*6ec0*/  IMAD R0, R47, 0x2, R5 ;  /* 0x000000022f007824 */ /* 0x000fe200078e0205 */
[----:B------:R-:W-:Y:S02]  /*6ed0*/  LEA R4, P5, R5, R45, 0x1 ;  /* 0x0000002d05047211 */ /* 0x000fe400078a08ff */
[----:B------:R1:W-:Y:S01]  /*6ee0*/  @P1 STG.E.U16 desc[UR20][R2.64], R6 ;  /* 0x0000000602001986 */ /* 0x0003e2000c101514 */
[----:B------:R-:W-:Y:S02]  /*6ef0*/  ISETP.LT.AND P2, PT, R151, UR15, !P0 ;  /* 0x0000000f97007c0c */ /* 0x000fe4000c741270 */
[----:B------:R-:W-:Y:S02]  /*6f00*/  LEA.HI.X.SX32 R5, R5, R25, 0x1, P5 ;  /* 0x0000001905057211 */ /* 0x000fe400028f0eff */
[----:B------:R-:W-:Y:S02]  /*6f10*/  ISETP.LT.AND P1, PT, R150, UR15, !P0 ;  /* 0x0000000f96007c0c */ /* 0x000fe4000c721270 */
[----:B------:R-:W-:-:S02]  /*6f20*/  ISETP.LT.AND P5, PT, R149, UR15, !P0 ;  /* 0x0000000f95007c0c */ /* 0x000fc4000c7a1270 */
[----:B0-----:R-:W-:Y:S01]  /*6f30*/  PRMT R11, R6, 0x7632, R11 ;  /* 0x00007632060b7816 */ /* 0x001fe2000000000b */
[----:B-1----:R-:W-:Y:S01]  /*6f40*/  IMAD R3, R47, 0x2, R0 ;  /* 0x000000022f037824 */ /* 0x002fe200078e0200 */
[----:B------:R-:W-:-:S03]  /*6f50*/  PRMT R6, R7, 0x7632, R6 ;  /* 0x0000763207067816 */ /* 0x000fc60000000006 */
[----:B------:R0:W-:Y:S01]  /*6f60*/  @P4 STG.E.U16 desc[UR20][R12.64], R11 ;  /* 0x0000000b0c004986 */ /* 0x0001e2000c101514 */
[----:B------:R-:W-:-:S03]  /*6f70*/  LEA R8, P4, R0, R45, 0x1 ;  /* 0x0000002d00087211 */ /* 0x000fc600078808ff */
[----:B------:R2:W-:Y:S01]  /*6f80*/  @P3 STG.E.U16 desc[UR20][R4.64], R7 ;  /* 0x0000000704003986 */ /* 0x0005e2000c101514 */
[----:B------:R-:W-:Y:S01]  /*6f90*/  LEA.HI.X.SX32 R9, R0, R25, 0x1, P4 ;  /* 0x0000001900097211 */ /* 0x000fe200020f0eff */
[----:B------:R-:W-:Y:S01]  /*6fa0*/  IMAD R0, R47, 0x2, R3 ;  /* 0x000000022f007824 */ /* 0x000fe200078e0203 */
[-C--:B------:R-:W-:Y:S02]  /*6fb0*/  LEA R2, P3, R3, R45.reuse, 0x1 ;  /* 0x0000002d03027211 */ /* 0x080fe400078608ff */
[----:B------:R-:W-:Y:S01]  /*6fc0*/  ISETP.LT.AND P4, PT, R148, UR15, !P0 ;  /* 0x0000000f94007c0c */ /* 0x000fe2000c781270 */
[----:B------:R1:W-:Y:S01]  /*6fd0*/  @P6 STG.E.U16 desc[UR20][R8.64], R6 ;  /* 0x0000000608006986 */ /* 0x0003e2000c101514 */
[C---:B------:R-:W-:Y:S01]  /*6fe0*/  LEA R10, P6, R0.reuse, R45, 0x1 ;  /* 0x0000002d000a7211 */ /* 0x040fe200078c08ff */
[----:B0-----:R-:W-:Y:S01]  /*6ff0*/  IMAD R12, R47, 0x2, R0 ;  /* 0x000000022f0c7824 */ /* 0x001fe200078e0200 */
[-C--:B------:R-:W-:Y:S02]  /*7000*/  LEA.HI.X.SX32 R3, R3, R25.reuse, 0x1, P3 ;  /* 0x0000001903037211 */ /* 0x080fe400018f0eff */
[----:B------:R-:W-:Y:S01]  /*7010*/  LEA.HI.X.SX32 R11, R0, R25, 0x1, P6 ;  /* 0x00000019000b7211 */ /* 0x000fe200030f0eff */
[C---:B------:R-:W-:Y:S01]  /*7020*/  IMAD R0, R47.reuse, 0x2, R12 ;  /* 0x000000022f007824 */ /* 0x040fe200078e020c */
[----:B--2---:R-:W-:Y:S01]  /*7030*/  PRMT R5, R40, 0x7632, R5 ;  /* 0x0000763228057816 */ /* 0x004fe20000000005 */
[----:B------:R-:W-:Y:S01]  /*7040*/  @P2 STG.E.U16 desc[UR20][R2.64], R40 ;  /* 0x0000002802002986 */ /* 0x000fe2000c101514 */
[----:B------:R-:W-:Y:S01]  /*7050*/  ISETP.LT.AND P3, PT, R146, UR15, !P0 ;  /* 0x0000000f92007c0c */ /* 0x000fe2000c761270 */
[----:B------:R-:W-:-:S02]  /*7060*/  IMAD R13, R47, 0x2, R0 ;  /* 0x000000022f0d7824 */ /* 0x000fc400078e0200 */
[----:B------:R0:W-:Y:S01]  /*7070*/  @P1 STG.E.U16 desc[UR20][R10.64], R5 ;  /* 0x000000050a001986 */ /* 0x0001e2000c101514 */
[-C--:B------:R-:W-:Y:S01]  /*7080*/  LEA R4, P1, R12, R45.reuse, 0x1 ;  /* 0x0000002d0c047211 */ /* 0x080fe200078208ff */
[----:B------:R-:W-:Y:S01]  /*7090*/  IMAD R14, R47, 0x2, R13 ;  /* 0x000000022f0e7824 */ /* 0x000fe200078e020d */
[CC--:B-1----:R-:W-:Y:S02]  /*70a0*/  LEA R6, P2, R0.reuse, R45.reuse, 0x1 ;  /* 0x0000002d00067211 */ /* 0x0c2fe400078408ff */
[----:B------:R-:W-:Y:S01]  /*70b0*/  LEA R8, P6, R13, R45, 0x1 ;  /* 0x0000002d0d087211 */ /* 0x000fe200078c08ff */
[----:B------:R-:W-:Y:S01]  /*70c0*/  IMAD R15, R47, 0x2, R14 ;  /* 0x000000022f0f7824 */ /* 0x000fe200078e020e */
[-C--:B------:R-:W-:Y:S02]  /*70d0*/  LEA.HI.X.SX32 R7, R0, R25.reuse, 0x1, P2 ;  /* 0x0000001900077211 */ /* 0x080fe400010f0eff */
[----:B------:R-:W-:Y:S01]  /*70e0*/  LEA.HI.X.SX32 R9, R13, R25, 0x1, P6 ;  /* 0x000000190d097211 */ /* 0x000fe200030f0eff */
[----:B------:R-:W-:Y:S01]  /*70f0*/  IMAD R0, R47, 0x2, R15 ;  /* 0x000000022f007824 */ /* 0x000fe200078e020f */
[----:B------:R-:W-:-:S02]  /*7100*/  ISETP.LT.AND P2, PT, R145, UR15, !P0 ;  /* 0x0000000f91007c0c */ /* 0x000fc4000c741270 */
[----:B0-----:R-:W-:Y:S02]  /*7110*/  LEA.HI.X.SX32 R5, R12, R25, 0x1, P1 ;  /* 0x000000190c057211 */ /* 0x001fe400008f0eff */
[CC--:B------:R-:W-:Y:S02]  /*7120*/  LEA R2, P1, R14.reuse, R45.reuse, 0x1 ;  /* 0x0000002d0e027211 */ /* 0x0c0fe400078208ff */
[C---:B------:R-:W-:Y:S01]  /*7130*/  LEA R12, P6, R15.reuse, R45, 0x1 ;  /* 0x0000002d0f0c7211 */ /* 0x040fe200078c08ff */
[----:B------:R0:W-:Y:S01]  /*7140*/  @P5 STG.E.U16 desc[UR20][R4.64], R41 ;  /* 0x0000002904005986 */ /* 0x0001e2000c101514 */
[-C--:B------:R-:W-:Y:S02]  /*7150*/  LEA.HI.X.SX32 R3, R14, R25.reuse, 0x1, P1 ;  /* 0x000000190e037211 */ /* 0x080fe400008f0eff */
[----:B------:R-:W-:Y:S02]  /*7160*/  ISETP.LT.AND P1, PT, R144, UR15, !P0 ;  /* 0x0000000f90007c0c */ /* 0x000fe4000c721270 */
[----:B------:R-:W-:-:S02]  /*7170*/  LEA.HI.X.SX32 R13, R15, R25, 0x1, P6 ;  /* 0x000000190f0d7211 */ /* 0x000fc400030f0eff */
[----:B------:R-:W-:Y:S02]  /*7180*/  ISETP.LT.AND P0, PT, R147, UR15, !P0 ;  /* 0x0000000f93007c0c */ /* 0x000fe4000c701270 */
[C---:B------:R-:W-:Y:S02]  /*7190*/  LEA R10, P6, R0.reuse, R45, 0x1 ;  /* 0x0000002d000a7211 */ /* 0x040fe400078c08ff */
[----:B------:R-:W-:Y:S02]  /*71a0*/  PRMT R14, R41, 0x7632, R14 ;  /* 0x00007632290e7816 */ /* 0x000fe4000000000e */
[----:B------:R-:W-:Y:S02]  /*71b0*/  LEA.HI.X.SX32 R11, R0, R25, 0x1, P6 ;  /* 0x00000019000b7211 */ /* 0x000fe400030f0eff */
[----:B------:R-:W-:Y:S01]  /*71c0*/  PRMT R0, R42, 0x7632, R0 ;  /* 0x000076322a007816 */ /* 0x000fe20000000000 */
[----:B------:R1:W-:Y:S01]  /*71d0*/  @P4 STG.E.U16 desc[UR20][R6.64], R14 ;  /* 0x0000000e06004986 */ /* 0x0003e2000c101514 */
[----:B0-----:R-:W-:-:S03]  /*71e0*/  PRMT R5, R43, 0x7632, R5 ;  /* 0x000076322b057816 */ /* 0x001fc60000000005 */
[----:B------:R1:W-:Y:S04]  /*71f0*/  @P3 STG.E.U16 desc[UR20][R8.64], R42 ;  /* 0x0000002a08003986 */ /* 0x0003e8000c101514 */
[----:B------:R1:W-:Y:S04]  /*7200*/  @P2 STG.E.U16 desc[UR20][R2.64], R0 ;  /* 0x0000000002002986 */ /* 0x0003e8000c101514 */
[----:B------:R1:W-:Y:S04]  /*7210*/  @P1 STG.E.U16 desc[UR20][R12.64], R43 ;  /* 0x0000002b0c001986 */ /* 0x0003e8000c101514 */
[----:B------:R1:W-:Y:S01]  /*7220*/  @P0 STG.E.U16 desc[UR20][R10.64], R5 ;  /* 0x000000050a000986 */ /* 0x0003e2000c101514 */
[----:B------:R-:W-:Y:S06]  /*7230*/  BAR.SYNC.DEFER_BLOCKING 0x0 ;  /* 0x0000000000007b1d */ /* 0x000fec0000010000 */
[----:B------:R-:W-:Y:S05]  /*7240*/  BRA.U UP0, `(.L_x_13) ;  /* 0x0000000100a07547 */ /* 0x000fea000b800000 */
[----:B------:R-:W0:Y:S01]  /*7250*/  S2UR UR5, SR_CgaCtaId ;  /* 0x00000000000579c3 */ /* 0x000e220000008800 */
[----:B------:R-:W-:Y:S01]  /*7260*/  NOP ;  /* 0x0000000000007918 */ /* 0x000fe20000000000 */
[----:B------:R-:W-:Y:S01]  /*7270*/  UMOV UR4, 0x50 ;  /* 0x0000005000047882 */ /* 0x000fe20000000000 */
[----:B-1----:R-:W-:Y:S02]  /*7280*/  IMAD.U32 R0, RZ, RZ, UR8 ;  /* 0x00000008ff007e24 */ /* 0x002fe4000f8e00ff */
[----:B------:R-:W-:Y:S02]  /*7290*/  IMAD.MOV.U32 R3, RZ, RZ, 0x3 ;  /* 0x00000003ff037424 */ /* 0x000fe400078e00ff */
[----:B------:R-:W-:Y:S01]  /*72a0*/  IMAD.MOV.U32 R7, RZ, RZ, 0x1 ;  /* 0x00000001ff077424 */ /* 0x000fe200078e00ff */
[----:B------:R-:W-:-:S04]  /*72b0*/  LOP3.LUT R0, R0, 0xffff, RZ, 0xc0, !PT ;  /* 0x0000ffff00007812 */ /* 0x000fc800078ec0ff */
[----:B------:R-:W-:-:S05]  /*72c0*/  SHF.R.U32.HI R0, RZ, 0x5, R0 ;  /* 0x00000005ff007819 */ /* 0x000fca0000011600 */
[----:B------:R-:W-:Y:S01]  /*72d0*/  VIADD R2, R0, 0x10 ;  /* 0x0000001000027836 */ /* 0x000fe20000000000 */
[----:B------:R-:W-:Y:S01]  /*72e0*/  SHF.L.U32 R0, R3, R0, RZ ;  /* 0x0000000003007219 */ /* 0x000fe200000006ff */
[----:B0-----:R-:W-:-:S03]  /*72f0*/  ULEA UR6, UR5, UR4, 0x18 ;  /* 0x0000000405067291 */ /* 0x001fc6000f8ec0ff */
[----:B------:R-:W-:-:S04]  /*7300*/  SHF.L.U32 R3, R7, R2, RZ ;  /* 0x0000000207037219 */ /* 0x000fc800000006ff */
[----:B------:R-:W-:Y:S02]  /*7310*/  LOP3.LUT R0, R3, R0, RZ, 0xfc, !PT ;  /* 0x0000000003007212 */ /* 0x000fe400078efcff */
[----:B------:R-:W0:Y:S02]  /*7320*/  LDS R5, [UR6] ;  /* 0x00000006ff057984 */ /* 0x000e240008000800 */
[C---:B------:R-:W-:Y:S02]  /*7330*/  LOP3.LUT R2, R0.reuse, 0xffff, RZ, 0xc0, !PT ;  /* 0x0000ffff00027812 */ /* 0x040fe400078ec0ff */
[----:B0-----:R-:W-:-:S04]  /*7340*/  LOP3.LUT R3, R0, 0xffff, R5, 0x80, !PT ;  /* 0x0000ffff00037812 */ /* 0x001fc800078e8005 */
[----:B------:R-:W-:-:S13]  /*7350*/  ISETP.NE.AND P0, PT, R3, R2, PT ;  /* 0x000000020300720c */ /* 0x000fda0003f05270 */
[----:B------:R-:W-:Y:S05]  /*7360*/  @P0 BRA `(.L_x_14) ;  /* 0x0000000000500947 */ /* 0x000fea0003800000 */
[----:B------:R-:W-:Y:S02]  /*7370*/  SHF.R.U32.HI R5, RZ, 0x10, R5 ;  /* 0x00000010ff057819 */ /* 0x000fe40000011605 */
[----:B------:R-:W-:-:S04]  /*7380*/  SHF.R.U32.HI R2, RZ, 0x10, R0 ;  /* 0x00000010ff027819 */ /* 0x000fc80000011600 */
[----:B------:R-:W-:-:S04]  /*7390*/  LOP3.LUT R5, R5, R2, RZ, 0xc0, !PT ;  /* 0x0000000205057212 */ /* 0x000fc800078ec0ff */
[----:B------:R-:W-:-:S13]  /*73a0*/  ISETP.NE.AND P0, PT, R5, R2, PT ;  /* 0x000000020500720c */ /* 0x000fda0003f05270 */
[----:B------:R-:W-:Y:S05]  /*73b0*/  @P0 BRA `(.L_x_15) ;  /* 0x0000000000300947 */ /* 0x000fea0003800000 */
[----:B------:R-:W-:Y:S01]  /*73c0*/  R2UR UR4, R0 ;  /* 0x00000000000472ca */ /* 0x000fe200000e0000 */
[----:B------:R-:W-:Y:S01]  /*73d0*/  VOTEU.ANY UR5, UPT, PT ;  /* 0x0000000000057886 */ /* 0x000fe200038e0100 */
[----:B------:R-:W0:Y:S01]  /*73e0*/  S2R R0, SR_LANEID ;  /* 0x0000000000007919 */ /* 0x000e220000000000 */
[----:B------:R-:W-:-:S10]  /*73f0*/  UFLO.U32 UR5, UR5 ;  /* 0x00000005000572bd */ /* 0x000fd400080e0000 */
[----:B------:R-:W-:-:S06]  /*7400*/  ULOP3.LUT UR4, URZ, UR4, URZ, 0x33, !UPT ;  /* 0x00000004ff047292 */ /* 0x000fcc000f8e33ff */
[----:B------:R-:W-:-:S04]  /*7410*/  IMAD.U32 R2, RZ, RZ, UR4 ;  /* 0x00000004ff027e24 */ /* 0x000fc8000f8e00ff */
[----:B------:R-:W1:Y:S02]  /*7420*/  REDUX UR7, R2 ;  /* 0x00000000020773c4 */ /* 0x000e640000000000 */
[----:B------:R2:W-:Y:S01]  /*7430*/  UTCATOMSWS.AND URZ, UR4 ;  /* 0x0000000400ff79e3 */ /* 0x0005e20008000000 */
[----:B0-----:R-:W-:Y:S01]  /*7440*/  ISETP.EQ.U32.AND P0, PT, R0, UR5, PT ;  /* 0x0000000500007c0c */ /* 0x001fe2000bf02070 */
[----:B-1----:R-:W-:-:S12]  /*7450*/  IMAD.U32 R0, RZ, RZ, UR7 ;  /* 0x00000007ff007e24 */ /* 0x002fd8000f8e00ff */
[----:B------:R2:W-:Y:S01]  /*7460*/  @P0 ATOMS.AND RZ, [UR6], R0 ;  /* 0x00000000ffff098c */ /* 0x0005e2000a800006 */
[----:B------:R-:W-:Y:S05]  /*7470*/  BRA `(.L_x_13) ;  /* 0x0000000000147947 */ /* 0x000fea0003800000 */
.L_x_15:
[----:B------:R-:W-:-:S07]  /*7480*/  MOV R2, 0x74a0 ;  /* 0x000074a000027802 */ /* 0x000fce0000000f00 */
[----:B------:R-:W-:Y:S05]  /*7490*/  CALL.REL.NOINC `($__internal_0_$__cuda_sm10x_tcgen05_guardrail_trap_col_being_dealloced_not_returned_by_alloc) ;  /* 0x00000000002c7944 */ /* 0x000fea0003c00000 */
[----:B------:R-:W-:Y:S05]  /*74a0*/  BRA `(.L_x_13) ;  /* 0x0000000000087947 */ /* 0x000fea0003800000 */
.L_x_14:
[----:B------:R-:W-:-:S07]  /*74b0*/  MOV R2, 0x74d0 ;  /* 0x000074d000027802 */ /* 0x000fce0000000f00 */
[----:B------:R-:W-:Y:S05]  /*74c0*/  CALL.REL.NOINC `($__internal_2_$__cuda_sm10x_tcgen05_guardrail_trap_unallocated_columns_being_dealloced) ;  /* 0x0000000000387944 */ /* 0x000fea0003c00000 */
.L_x_13:
[----:B------:R-:W-:Y:S01]  /*74d0*/  NOP ;  /* 0x0000000000007918 */ /* 0x000fe20000000000 */
[----:B--2---:R-:W-:Y:S05]  /*74e0*/  EXIT ;  /* 0x000000000000794d */ /* 0x004fea0003800000 */
.L_x_8:
[----:B------:R-:W0:Y:S02]  /*74f0*/  SYNCS.PHASECHK.TRANS64.TRYWAIT P2, [UR11], R136 ;  /* 0x00000088ff0075a7 */ /* 0x000e24000804110b */
[----:B0-----:R-:W-:Y:S05]  /*7500*/  @!P2 BRA `(.L_x_8) ;  /* 0xfffffffc00f8a947 */ /* 0x001fea000383ffff */
[----:B------:R-:W-:Y:S05]  /*7510*/  BRA `(.L_x_16) ;  /* 0xffffffd800947947 */ /* 0x000fea000383ffff */
.L_x_12:
[----:B------:R-:W1:Y:S02]  /*7520*/  SYNCS.PHASECHK.TRANS64.TRYWAIT P0, [UR11], R2 ;  /* 0x00000002ff0075a7 */ /* 0x000e64000800110b */
[----:B-1----:R-:W-:Y:S05]  /*7530*/  @!P0 BRA `(.L_x_12) ;  /* 0xfffffffc00f88947 */ /* 0x002fea000383ffff */
[----:B------:R-:W-:Y:S05]  /*7540*/  BRA `(.L_x_11) ;  /* 0xffffffec00b07947 */ /* 0x000fea000383ffff */
        .weak           $__internal_0_$__cuda_sm10x_tcgen05_guardrail_trap_col_being_dealloced_not_returned_by_alloc
        .type           $__internal_0_$__cuda_sm10x_tcgen05_guardrail_trap_col_being_dealloced_not_returned_by_alloc,@function
        .size           $__internal_0_$__cuda_sm10x_tcgen05_guardrail_trap_col_being_dealloced_not_returned_by_alloc,($__internal_1_$__cuda_sm10x_tcgen05_guardrail_trap_phase_invalid_during_alloc - $__internal_0_$__cuda_sm10x_tcgen05_guardrail_trap_col_being_dealloced_not_returned_by_alloc)
$__internal_0_$__cuda_sm10x_tcgen05_guardrail_trap_col_being_dealloced_not_returned_by_alloc:
[----:B------:R-:W-:Y:S05]  /*7550*/  BPT.TRAP 0x1 ;  /* 0x000000040000795c */ /* 0x000fea0000300000 */
[----:B------:R-:W-:-:S04]  /*7560*/  IMAD.MOV.U32 R3, RZ, RZ, 0x0 ;  /* 0x00000000ff037424 */ /* 0x000fc800078e00ff */
[----:B------:R-:W-:Y:S05]  /*7570*/  RET.REL.NODEC R2 `(matmul_kernel) ;  /* 0xffffff8802a07950 */ /* 0x000fea0003c3ffff */
        .weak           $__internal_1_$__cuda_sm10x_tcgen05_guardrail_trap_phase_invalid_during_alloc
        .type           $__internal_1_$__cuda_sm10x_tcgen05_guardrail_trap_phase_invalid_during_alloc,@function
        .size           $__internal_1_$__cuda_sm10x_tcgen05_guardrail_trap_phase_invalid_during_alloc,($__internal_2_$__cuda_sm10x_tcgen05_guardrail_trap_unallocated_columns_being_dealloced - $__internal_1_$__cuda_sm10x_tcgen05_guardrail_trap_phase_invalid_during_alloc)
$__internal_1_$__cuda_sm10x_tcgen05_guardrail_trap_phase_invalid_during_alloc:
[----:B------:R-:W-:Y:S05]  /*7580*/  BPT.TRAP 0x1 ;  /* 0x000000040000795c */ /* 0x000fea0000300000 */
[----:B------:R-:W-:-:S04]  /*7590*/  IMAD.MOV.U32 R3, RZ, RZ, 0x0 ;  /* 0x00000000ff037424 */ /* 0x000fc800078e00ff */
[----:B------:R-:W-:Y:S05]  /*75a0*/  RET.REL.NODEC R2 `(matmul_kernel) ;  /* 0xffffff8802947950 */ /* 0x000fea0003c3ffff */
        .weak           $__internal_2_$__cuda_sm10x_tcgen05_guardrail_trap_unallocated_columns_being_dealloced
        .type           $__internal_2_$__cuda_sm10x_tcgen05_guardrail_trap_unallocated_columns_being_dealloced,@function
        .size           $__internal_2_$__cuda_sm10x_tcgen05_guardrail_trap_unallocated_columns_being_dealloced,(.L_x_20 - $__internal_2_$__cuda_sm10x_tcgen05_guardrail_trap_unallocated_columns_being_dealloced)
$__internal_2_$__cuda_sm10x_tcgen05_guardrail_trap_unallocated_columns_being_dealloced:
[----:B------:R-:W-:Y:S05]  /*75b0*/  BPT.TRAP 0x1 ;  /* 0x000000040000795c */ /* 0x000fea0000300000 */
[----:B------:R-:W-:-:S04]  /*75c0*/  IMAD.MOV.U32 R3, RZ, RZ, 0x0 ;  /* 0x00000000ff037424 */ /* 0x000fc800078e00ff */
[----:B------:R-:W-:Y:S05]  /*75d0*/  RET.REL.NODEC R2 `(matmul_kernel) ;  /* 0xffffff8802887950 */ /* 0x000fea0003c3ffff */
.L_x_17:
[----:B------:R-:W-:-:S00]  /*75e0*/  BRA `(.L_x_17) ;  /* 0xfffffffc00fc7947 */ /* 0x000fc0000383ffff */
[----:B------:R-:W-:-:S00]  /*75f0*/  NOP ;  /* 0x0000000000007918 */ /* 0x000fc00000000000 */
        /* <DEDUP_REMOVED lines=8> */
.L_x_20:


//--------------------- .nv.shared.matmul_kernel  --------------------------
	.section	.nv.shared.matmul_kernel,"aw",@nobits
	.sectionflags	@""
	.align	16
	.zero		1024


//--------------------- .nv.shared.reserved.0     --------------------------
	.section	.nv.shared.reserved.0,"aw",@nobits
	.align	8
	.weak		__nv_reservedSMEM_offset_0_alias
	.size		__nv_reservedSMEM_offset_0_alias, 0, 64
	.other		__nv_reservedSMEM_offset_0_alias,@"STO_CUDA_RESERVED_SHARED STV_DEFAULT"
__nv_reservedSMEM_offset_0_alias:
	.zero		0
.nv.shared.reserved.0:
	.zero		64
	.weak		__nv_reservedSMEM_allocation_phase
	.type		__nv_reservedSMEM_allocation_phase,@object
	.size		__nv_reservedSMEM_allocation_phase,(.L_0 - __nv_reservedSMEM_allocation_phase)
__nv_reservedSMEM_allocation_phase:
	.zero		1
.L_0:
	.zero		7
	.weak		__nv_reservedSMEM_devtool_atexit_pc
	.type		__nv_reservedSMEM_devtool_atexit_pc,@object
	.size		__nv_reservedSMEM_devtool_atexit_pc,(__nv_reservedSMEM_allocation_mask - __nv_reservedSMEM_devtool_atexit_pc)
__nv_reservedSMEM_devtool_atexit_pc:
	.zero		8
	.weak		__nv_reservedSMEM_allocation_mask
	.type		__nv_reservedSMEM_allocation_mask,@object
	.size		__nv_reservedSMEM_allocation_mask,(.L_2 - __nv_reservedSMEM_allocation_mask)
__nv_reservedSMEM_allocation_mask:
	.zero		4
.L_2:


//--------------------- .nv.constant0.matmul_kernel --------------------------
	.section	.nv.constant0.matmul_kernel,"a",@progbits
	.sectionflags	@""
	.align	4
.nv.constant0.matmul_kernel:
	.zero		976


//--------------------- SYMBOLS --------------------------

	.type		.nv.reservedSmem.offset0,@object
	.size		.nv.reservedSmem.offset0,0x4
	.type		.nv.reservedSmem.cap,@object
	.size		.nv.reservedSmem.cap,0x4
